//
// Generated by NVIDIA NVVM Compiler
//
// Compiler Build ID: CL-36424714
// Cuda compilation tools, release 13.0, V13.0.88
// Based on NVVM 20.0.0
//

.version 9.0
.target sm_100
.address_size 64

	// .globl	_Z10naive_convPfS_S_iiiiiiiiiii

.visible .entry _Z10naive_convPfS_S_iiiiiiiiiii(
	.param .u64 .ptr .align 1 _Z10naive_convPfS_S_iiiiiiiiiii_param_0,
	.param .u64 .ptr .align 1 _Z10naive_convPfS_S_iiiiiiiiiii_param_1,
	.param .u64 .ptr .align 1 _Z10naive_convPfS_S_iiiiiiiiiii_param_2,
	.param .u32 _Z10naive_convPfS_S_iiiiiiiiiii_param_3,
	.param .u32 _Z10naive_convPfS_S_iiiiiiiiiii_param_4,
	.param .u32 _Z10naive_convPfS_S_iiiiiiiiiii_param_5,
	.param .u32 _Z10naive_convPfS_S_iiiiiiiiiii_param_6,
	.param .u32 _Z10naive_convPfS_S_iiiiiiiiiii_param_7,
	.param .u32 _Z10naive_convPfS_S_iiiiiiiiiii_param_8,
	.param .u32 _Z10naive_convPfS_S_iiiiiiiiiii_param_9,
	.param .u32 _Z10naive_convPfS_S_iiiiiiiiiii_param_10,
	.param .u32 _Z10naive_convPfS_S_iiiiiiiiiii_param_11,
	.param .u32 _Z10naive_convPfS_S_iiiiiiiiiii_param_12,
	.param .u32 _Z10naive_convPfS_S_iiiiiiiiiii_param_13
)
{
	.reg .pred 	%p<143>;
	.reg .b32 	%r<250>;
	.reg .b32 	%f<98>;
	.reg .b64 	%rd<89>;

	ld.param.u64 	%rd9, [_Z10naive_convPfS_S_iiiiiiiiiii_param_0];
	ld.param.u64 	%rd10, [_Z10naive_convPfS_S_iiiiiiiiiii_param_1];
	ld.param.u64 	%rd8, [_Z10naive_convPfS_S_iiiiiiiiiii_param_2];
	ld.param.u32 	%r77, [_Z10naive_convPfS_S_iiiiiiiiiii_param_3];
	ld.param.u32 	%r68, [_Z10naive_convPfS_S_iiiiiiiiiii_param_5];
	ld.param.u32 	%r69, [_Z10naive_convPfS_S_iiiiiiiiiii_param_6];
	ld.param.u32 	%r70, [_Z10naive_convPfS_S_iiiiiiiiiii_param_7];
	ld.param.u32 	%r71, [_Z10naive_convPfS_S_iiiiiiiiiii_param_8];
	ld.param.u32 	%r72, [_Z10naive_convPfS_S_iiiiiiiiiii_param_9];
	ld.param.u32 	%r73, [_Z10naive_convPfS_S_iiiiiiiiiii_param_10];
	ld.param.u32 	%r74, [_Z10naive_convPfS_S_iiiiiiiiiii_param_11];
	ld.param.u32 	%r75, [_Z10naive_convPfS_S_iiiiiiiiiii_param_12];
	ld.param.u32 	%r76, [_Z10naive_convPfS_S_iiiiiiiiiii_param_13];
	cvta.to.global.u64 	%rd1, %rd10;
	cvta.to.global.u64 	%rd2, %rd9;
	cvta.to.global.u64 	%rd3, %rd8;
	mov.u32 	%r1, %ctaid.x;
	mov.u32 	%r2, %ctaid.y;
	mov.u32 	%r3, %ctaid.z;
	mov.u32 	%r239, %tid.x;
	setp.ge.s32 	%p1, %r3, %r77;
	setp.ge.s32 	%p2, %r2, %r75;
	or.pred  	%p3, %p1, %p2;
	setp.ge.s32 	%p4, %r1, %r76;
	or.pred  	%p5, %p3, %p4;
	setp.ge.s32 	%p6, %r239, %r70;
	or.pred  	%p7, %p6, %p5;
	@%p7 bra 	$L__BB0_77;
	ld.param.u32 	%r227, [_Z10naive_convPfS_S_iiiiiiiiiii_param_4];
	mul.lo.s32 	%r78, %r73, %r1;
	sub.s32 	%r5, %r78, %r74;
	mul.lo.s32 	%r79, %r73, %r2;
	sub.s32 	%r6, %r79, %r74;
	mul.lo.s32 	%r7, %r70, %r3;
	setp.lt.s32 	%p8, %r227, 1;
	@%p8 bra 	$L__BB0_66;
	setp.lt.s32 	%p16, %r71, 1;
	@%p16 bra 	$L__BB0_58;
	setp.lt.s32 	%p22, %r72, 1;
	@%p22 bra 	$L__BB0_50;
	and.b32  	%r8, %r72, 7;
	and.b32  	%r9, %r72, 3;
	and.b32  	%r10, %r72, 2147483640;
	and.b32  	%r11, %r72, 1;
$L__BB0_5:
	mov.f32 	%f77, 0f00000000;
	mov.b32 	%r231, 0;
$L__BB0_6:
	ld.param.u32 	%r228, [_Z10naive_convPfS_S_iiiiiiiiiii_param_4];
	mov.u32 	%r194, %ctaid.z;
	mad.lo.s32 	%r195, %r228, %r194, %r231;
	mul.lo.s32 	%r14, %r195, %r68;
	mad.lo.s32 	%r196, %r239, %r228, %r231;
	mul.lo.s32 	%r15, %r196, %r71;
	mov.b32 	%r232, 0;
$L__BB0_7:
	setp.lt.u32 	%p28, %r72, 8;
	add.s32 	%r17, %r232, %r6;
	add.s32 	%r198, %r14, %r17;
	mul.lo.s32 	%r18, %r198, %r69;
	add.s32 	%r199, %r15, %r232;
	mul.lo.s32 	%r19, %r199, %r72;
	mov.b32 	%r235, 0;
	@%p28 bra 	$L__BB0_26;
	mov.b32 	%r233, 0;
$L__BB0_9:
	.pragma "nounroll";
	setp.lt.s32 	%p29, %r17, 0;
	setp.ge.s32 	%p30, %r17, %r68;
	add.s32 	%r21, %r233, %r5;
	setp.ge.s32 	%p31, %r21, %r69;
	or.pred  	%p32, %p31, %p30;
	setp.lt.s32 	%p33, %r21, 0;
	or.pred  	%p34, %p33, %p32;
	or.pred  	%p35, %p34, %p29;
	add.s32 	%r201, %r21, %r18;
	mul.wide.s32 	%rd69, %r201, 4;
	add.s64 	%rd4, %rd2, %rd69;
	add.s32 	%r202, %r233, %r19;
	mul.wide.s32 	%rd70, %r202, 4;
	add.s64 	%rd5, %rd1, %rd70;
	@%p35 bra 	$L__BB0_11;
	ld.global.f32 	%f42, [%rd4];
	ld.global.f32 	%f43, [%rd5];
	fma.rn.f32 	%f77, %f42, %f43, %f77;
$L__BB0_11:
	add.s32 	%r203, %r21, 1;
	setp.ge.s32 	%p38, %r203, %r69;
	or.pred  	%p39, %p38, %p30;
	setp.lt.s32 	%p40, %r203, 0;
	or.pred  	%p41, %p40, %p39;
	or.pred  	%p42, %p41, %p29;
	@%p42 bra 	$L__BB0_13;
	ld.global.f32 	%f44, [%rd4+4];
	ld.global.f32 	%f45, [%rd5+4];
	fma.rn.f32 	%f77, %f44, %f45, %f77;
$L__BB0_13:
	add.s32 	%r204, %r21, 2;
	setp.ge.s32 	%p45, %r204, %r69;
	or.pred  	%p46, %p45, %p30;
	setp.lt.s32 	%p47, %r204, 0;
	or.pred  	%p48, %p47, %p46;
	or.pred  	%p49, %p48, %p29;
	@%p49 bra 	$L__BB0_15;
	ld.global.f32 	%f46, [%rd4+8];
	ld.global.f32 	%f47, [%rd5+8];
	fma.rn.f32 	%f77, %f46, %f47, %f77;
$L__BB0_15:
	add.s32 	%r205, %r21, 3;
	setp.ge.s32 	%p52, %r205, %r69;
	or.pred  	%p53, %p52, %p30;
	setp.lt.s32 	%p54, %r205, 0;
	or.pred  	%p55, %p54, %p53;
	or.pred  	%p56, %p55, %p29;
	@%p56 bra 	$L__BB0_17;
	ld.global.f32 	%f48, [%rd4+12];
	ld.global.f32 	%f49, [%rd5+12];
	fma.rn.f32 	%f77, %f48, %f49, %f77;
$L__BB0_17:
	add.s32 	%r206, %r21, 4;
	setp.ge.s32 	%p59, %r206, %r69;
	or.pred  	%p60, %p59, %p30;
	setp.lt.s32 	%p61, %r206, 0;
	or.pred  	%p62, %p61, %p60;
	or.pred  	%p63, %p62, %p29;
	@%p63 bra 	$L__BB0_19;
	ld.global.f32 	%f50, [%rd4+16];
	ld.global.f32 	%f51, [%rd5+16];
	fma.rn.f32 	%f77, %f50, %f51, %f77;
$L__BB0_19:
	add.s32 	%r207, %r21, 5;
	setp.ge.s32 	%p66, %r207, %r69;
	or.pred  	%p67, %p66, %p30;
	setp.lt.s32 	%p68, %r207, 0;
	or.pred  	%p69, %p68, %p67;
	or.pred  	%p70, %p69, %p29;
	@%p70 bra 	$L__BB0_21;
	ld.global.f32 	%f52, [%rd4+20];
	ld.global.f32 	%f53, [%rd5+20];
	fma.rn.f32 	%f77, %f52, %f53, %f77;
$L__BB0_21:
	add.s32 	%r208, %r21, 6;
	setp.ge.s32 	%p73, %r208, %r69;
	or.pred  	%p74, %p73, %p30;
	setp.lt.s32 	%p75, %r208, 0;
	or.pred  	%p76, %p75, %p74;
	or.pred  	%p77, %p76, %p29;
	@%p77 bra 	$L__BB0_23;
	ld.global.f32 	%f54, [%rd4+24];
	ld.global.f32 	%f55, [%rd5+24];
	fma.rn.f32 	%f77, %f54, %f55, %f77;
$L__BB0_23:
	add.s32 	%r209, %r21, 7;
	setp.ge.s32 	%p80, %r209, %r69;
	or.pred  	%p81, %p80, %p30;
	setp.lt.s32 	%p82, %r209, 0;
	or.pred  	%p83, %p82, %p81;
	or.pred  	%p84, %p83, %p29;
	@%p84 bra 	$L__BB0_25;
	ld.global.f32 	%f56, [%rd4+28];
	ld.global.f32 	%f57, [%rd5+28];
	fma.rn.f32 	%f77, %f56, %f57, %f77;
$L__BB0_25:
	add.s32 	%r233, %r233, 8;
	setp.ne.s32 	%p85, %r233, %r10;
	mov.u32 	%r235, %r10;
	@%p85 bra 	$L__BB0_9;
$L__BB0_26:
	setp.eq.s32 	%p86, %r8, 0;
	@%p86 bra 	$L__BB0_47;
	add.s32 	%r210, %r8, -1;
	setp.lt.u32 	%p87, %r210, 3;
	@%p87 bra 	$L__BB0_37;
	setp.lt.s32 	%p88, %r17, 0;
	setp.ge.s32 	%p89, %r17, %r68;
	add.s32 	%r24, %r235, %r5;
	setp.ge.s32 	%p90, %r24, %r69;
	or.pred  	%p91, %p90, %p89;
	setp.lt.s32 	%p92, %r24, 0;
	or.pred  	%p93, %p92, %p91;
	or.pred  	%p94, %p93, %p88;
	add.s32 	%r211, %r24, %r18;
	mul.wide.s32 	%rd71, %r211, 4;
	add.s64 	%rd6, %rd2, %rd71;
	add.s32 	%r212, %r235, %r19;
	mul.wide.s32 	%rd72, %r212, 4;
	add.s64 	%rd7, %rd1, %rd72;
	@%p94 bra 	$L__BB0_30;
	ld.global.f32 	%f59, [%rd6];
	ld.global.f32 	%f60, [%rd7];
	fma.rn.f32 	%f77, %f59, %f60, %f77;
$L__BB0_30:
	add.s32 	%r213, %r24, 1;
	setp.ge.s32 	%p97, %r213, %r69;
	or.pred  	%p98, %p97, %p89;
	setp.lt.s32 	%p99, %r213, 0;
	or.pred  	%p100, %p99, %p98;
	or.pred  	%p101, %p100, %p88;
	@%p101 bra 	$L__BB0_32;
	ld.global.f32 	%f61, [%rd6+4];
	ld.global.f32 	%f62, [%rd7+4];
	fma.rn.f32 	%f77, %f61, %f62, %f77;
$L__BB0_32:
	add.s32 	%r214, %r24, 2;
	setp.ge.s32 	%p104, %r214, %r69;
	or.pred  	%p105, %p104, %p89;
	setp.lt.s32 	%p106, %r214, 0;
	or.pred  	%p107, %p106, %p105;
	or.pred  	%p108, %p107, %p88;
	@%p108 bra 	$L__BB0_34;
	ld.global.f32 	%f63, [%rd6+8];
	ld.global.f32 	%f64, [%rd7+8];
	fma.rn.f32 	%f77, %f63, %f64, %f77;
$L__BB0_34:
	add.s32 	%r215, %r24, 3;
	setp.ge.s32 	%p111, %r215, %r69;
	or.pred  	%p112, %p111, %p89;
	setp.lt.s32 	%p113, %r215, 0;
	or.pred  	%p114, %p113, %p112;
	or.pred  	%p115, %p114, %p88;
	@%p115 bra 	$L__BB0_36;
	ld.global.f32 	%f65, [%rd6+12];
	ld.global.f32 	%f66, [%rd7+12];
	fma.rn.f32 	%f77, %f65, %f66, %f77;
$L__BB0_36:
	add.s32 	%r235, %r235, 4;
$L__BB0_37:
	setp.eq.s32 	%p116, %r9, 0;
	@%p116 bra 	$L__BB0_47;
	setp.eq.s32 	%p117, %r9, 1;
	@%p117 bra 	$L__BB0_44;
	setp.lt.s32 	%p118, %r17, 0;
	setp.ge.s32 	%p119, %r17, %r68;
	add.s32 	%r27, %r235, %r5;
	setp.ge.s32 	%p120, %r27, %r69;
	or.pred  	%p121, %p120, %p119;
	setp.lt.s32 	%p122, %r27, 0;
	or.pred  	%p123, %p122, %p121;
	or.pred  	%p124, %p123, %p118;
	@%p124 bra 	$L__BB0_41;
	add.s32 	%r216, %r27, %r18;
	mul.wide.s32 	%rd73, %r216, 4;
	add.s64 	%rd74, %rd2, %rd73;
	ld.global.f32 	%f68, [%rd74];
	add.s32 	%r217, %r235, %r19;
	mul.wide.s32 	%rd75, %r217, 4;
	add.s64 	%rd76, %rd1, %rd75;
	ld.global.f32 	%f69, [%rd76];
	fma.rn.f32 	%f77, %f68, %f69, %f77;
$L__BB0_41:
	add.s32 	%r218, %r27, 1;
	setp.ge.s32 	%p127, %r218, %r69;
	or.pred  	%p128, %p127, %p119;
	setp.lt.s32 	%p129, %r218, 0;
	or.pred  	%p130, %p129, %p128;
	or.pred  	%p131, %p130, %p118;
	@%p131 bra 	$L__BB0_43;
	add.s32 	%r219, %r235, %r5;
	add.s32 	%r220, %r219, %r18;
	mul.wide.s32 	%rd77, %r220, 4;
	add.s64 	%rd78, %rd2, %rd77;
	ld.global.f32 	%f70, [%rd78+4];
	add.s32 	%r221, %r235, %r19;
	mul.wide.s32 	%rd79, %r221, 4;
	add.s64 	%rd80, %rd1, %rd79;
	ld.global.f32 	%f71, [%rd80+4];
	fma.rn.f32 	%f77, %f70, %f71, %f77;
$L__BB0_43:
	add.s32 	%r235, %r235, 2;
$L__BB0_44:
	setp.eq.s32 	%p132, %r11, 0;
	@%p132 bra 	$L__BB0_47;
	setp.lt.s32 	%p133, %r17, 0;
	setp.ge.s32 	%p134, %r17, %r68;
	add.s32 	%r30, %r235, %r5;
	setp.ge.s32 	%p135, %r30, %r69;
	or.pred  	%p136, %p135, %p134;
	setp.lt.s32 	%p137, %r30, 0;
	or.pred  	%p138, %p137, %p136;
	or.pred  	%p139, %p138, %p133;
	@%p139 bra 	$L__BB0_47;
	add.s32 	%r222, %r30, %r18;
	mul.wide.s32 	%rd81, %r222, 4;
	add.s64 	%rd82, %rd2, %rd81;
	ld.global.f32 	%f72, [%rd82];
	add.s32 	%r223, %r235, %r19;
	mul.wide.s32 	%rd83, %r223, 4;
	add.s64 	%rd84, %rd1, %rd83;
	ld.global.f32 	%f73, [%rd84];
	fma.rn.f32 	%f77, %f72, %f73, %f77;
$L__BB0_47:
	add.s32 	%r232, %r232, 1;
	setp.ne.s32 	%p140, %r232, %r71;
	@%p140 bra 	$L__BB0_7;
	ld.param.u32 	%r229, [_Z10naive_convPfS_S_iiiiiiiiiii_param_4];
	add.s32 	%r231, %r231, 1;
	setp.ne.s32 	%p141, %r231, %r229;
	@%p141 bra 	$L__BB0_6;
	ld.param.u64 	%rd88, [_Z10naive_convPfS_S_iiiiiiiiiii_param_2];
	add.s32 	%r224, %r239, %r7;
	mad.lo.s32 	%r225, %r224, %r75, %r2;
	mad.lo.s32 	%r226, %r225, %r76, %r1;
	cvta.to.global.u64 	%rd85, %rd88;
	mul.wide.s32 	%rd86, %r226, 4;
	add.s64 	%rd87, %rd85, %rd86;
	st.global.f32 	[%rd87], %f77;
	add.s32 	%r239, %r239, 1024;
	setp.lt.s32 	%p142, %r239, %r70;
	@%p142 bra 	$L__BB0_5;
	bra.uni 	$L__BB0_77;
$L__BB0_50:
	not.b32 	%r163, %r239;
	add.s32 	%r34, %r70, %r163;
	shr.u32 	%r164, %r34, 10;
	add.s32 	%r35, %r164, 1;
	setp.lt.u32 	%p23, %r34, 3072;
	@%p23 bra 	$L__BB0_53;
	and.b32  	%r36, %r35, 8388604;
	mov.b32 	%r238, 0;
$L__BB0_52:
	.pragma "nounroll";
	add.s32 	%r166, %r239, %r7;
	mad.lo.s32 	%r167, %r166, %r75, %r2;
	mad.lo.s32 	%r168, %r167, %r76, %r1;
	mul.wide.s32 	%rd55, %r168, 4;
	add.s64 	%rd56, %rd3, %rd55;
	mov.b32 	%r169, 0;
	st.global.u32 	[%rd56], %r169;
	add.s32 	%r170, %r166, 1024;
	mad.lo.s32 	%r171, %r170, %r75, %r2;
	mad.lo.s32 	%r172, %r171, %r76, %r1;
	mul.wide.s32 	%rd57, %r172, 4;
	add.s64 	%rd58, %rd3, %rd57;
	st.global.u32 	[%rd58], %r169;
	add.s32 	%r173, %r166, 2048;
	mad.lo.s32 	%r174, %r173, %r75, %r2;
	mad.lo.s32 	%r175, %r174, %r76, %r1;
	mul.wide.s32 	%rd59, %r175, 4;
	add.s64 	%rd60, %rd3, %rd59;
	st.global.u32 	[%rd60], %r169;
	add.s32 	%r176, %r166, 3072;
	mad.lo.s32 	%r177, %r176, %r75, %r2;
	mad.lo.s32 	%r178, %r177, %r76, %r1;
	mul.wide.s32 	%rd61, %r178, 4;
	add.s64 	%rd62, %rd3, %rd61;
	st.global.u32 	[%rd62], %r169;
	add.s32 	%r239, %r239, 4096;
	add.s32 	%r238, %r238, 4;
	setp.ne.s32 	%p24, %r238, %r36;
	@%p24 bra 	$L__BB0_52;
$L__BB0_53:
	and.b32  	%r179, %r35, 3;
	setp.eq.s32 	%p25, %r179, 0;
	@%p25 bra 	$L__BB0_77;
	setp.eq.s32 	%p26, %r179, 1;
	@%p26 bra 	$L__BB0_56;
	add.s32 	%r180, %r239, %r7;
	mad.lo.s32 	%r181, %r180, %r75, %r2;
	mad.lo.s32 	%r182, %r181, %r76, %r1;
	mul.wide.s32 	%rd63, %r182, 4;
	add.s64 	%rd64, %rd3, %rd63;
	mov.b32 	%r183, 0;
	st.global.u32 	[%rd64], %r183;
	add.s32 	%r184, %r180, 1024;
	mad.lo.s32 	%r185, %r184, %r75, %r2;
	mad.lo.s32 	%r186, %r185, %r76, %r1;
	mul.wide.s32 	%rd65, %r186, 4;
	add.s64 	%rd66, %rd3, %rd65;
	st.global.u32 	[%rd66], %r183;
	add.s32 	%r239, %r239, 2048;
$L__BB0_56:
	and.b32  	%r187, %r34, 1024;
	setp.ne.s32 	%p27, %r187, 0;
	@%p27 bra 	$L__BB0_77;
	add.s32 	%r188, %r239, %r7;
	mad.lo.s32 	%r189, %r188, %r75, %r2;
	mad.lo.s32 	%r190, %r189, %r76, %r1;
	mul.wide.s32 	%rd67, %r190, 4;
	add.s64 	%rd68, %rd3, %rd67;
	mov.b32 	%r191, 0;
	st.global.u32 	[%rd68], %r191;
	bra.uni 	$L__BB0_77;
$L__BB0_58:
	not.b32 	%r134, %r239;
	add.s32 	%r44, %r70, %r134;
	shr.u32 	%r135, %r44, 10;
	add.s32 	%r45, %r135, 1;
	setp.lt.u32 	%p17, %r44, 3072;
	@%p17 bra 	$L__BB0_61;
	and.b32  	%r46, %r45, 8388604;
	mov.b32 	%r242, 0;
$L__BB0_60:
	.pragma "nounroll";
	add.s32 	%r137, %r239, %r7;
	mad.lo.s32 	%r138, %r137, %r75, %r2;
	mad.lo.s32 	%r139, %r138, %r76, %r1;
	mul.wide.s32 	%rd41, %r139, 4;
	add.s64 	%rd42, %rd3, %rd41;
	mov.b32 	%r140, 0;
	st.global.u32 	[%rd42], %r140;
	add.s32 	%r141, %r137, 1024;
	mad.lo.s32 	%r142, %r141, %r75, %r2;
	mad.lo.s32 	%r143, %r142, %r76, %r1;
	mul.wide.s32 	%rd43, %r143, 4;
	add.s64 	%rd44, %rd3, %rd43;
	st.global.u32 	[%rd44], %r140;
	add.s32 	%r144, %r137, 2048;
	mad.lo.s32 	%r145, %r144, %r75, %r2;
	mad.lo.s32 	%r146, %r145, %r76, %r1;
	mul.wide.s32 	%rd45, %r146, 4;
	add.s64 	%rd46, %rd3, %rd45;
	st.global.u32 	[%rd46], %r140;
	add.s32 	%r147, %r137, 3072;
	mad.lo.s32 	%r148, %r147, %r75, %r2;
	mad.lo.s32 	%r149, %r148, %r76, %r1;
	mul.wide.s32 	%rd47, %r149, 4;
	add.s64 	%rd48, %rd3, %rd47;
	st.global.u32 	[%rd48], %r140;
	add.s32 	%r239, %r239, 4096;
	add.s32 	%r242, %r242, 4;
	setp.ne.s32 	%p18, %r242, %r46;
	@%p18 bra 	$L__BB0_60;
$L__BB0_61:
	and.b32  	%r150, %r45, 3;
	setp.eq.s32 	%p19, %r150, 0;
	@%p19 bra 	$L__BB0_77;
	setp.eq.s32 	%p20, %r150, 1;
	@%p20 bra 	$L__BB0_64;
	add.s32 	%r151, %r239, %r7;
	mad.lo.s32 	%r152, %r151, %r75, %r2;
	mad.lo.s32 	%r153, %r152, %r76, %r1;
	mul.wide.s32 	%rd49, %r153, 4;
	add.s64 	%rd50, %rd3, %rd49;
	mov.b32 	%r154, 0;
	st.global.u32 	[%rd50], %r154;
	add.s32 	%r155, %r151, 1024;
	mad.lo.s32 	%r156, %r155, %r75, %r2;
	mad.lo.s32 	%r157, %r156, %r76, %r1;
	mul.wide.s32 	%rd51, %r157, 4;
	add.s64 	%rd52, %rd3, %rd51;
	st.global.u32 	[%rd52], %r154;
	add.s32 	%r239, %r239, 2048;
$L__BB0_64:
	and.b32  	%r158, %r44, 1024;
	setp.ne.s32 	%p21, %r158, 0;
	@%p21 bra 	$L__BB0_77;
	add.s32 	%r159, %r239, %r7;
	mad.lo.s32 	%r160, %r159, %r75, %r2;
	mad.lo.s32 	%r161, %r160, %r76, %r1;
	mul.wide.s32 	%rd53, %r161, 4;
	add.s64 	%rd54, %rd3, %rd53;
	mov.b32 	%r162, 0;
	st.global.u32 	[%rd54], %r162;
	bra.uni 	$L__BB0_77;
$L__BB0_66:
	not.b32 	%r80, %r239;
	add.s32 	%r54, %r70, %r80;
	shr.u32 	%r81, %r54, 10;
	add.s32 	%r55, %r81, 1;
	and.b32  	%r56, %r55, 7;
	setp.lt.u32 	%p9, %r54, 7168;
	@%p9 bra 	$L__BB0_69;
	and.b32  	%r57, %r55, 8388600;
	mov.b32 	%r246, 0;
$L__BB0_68:
	.pragma "nounroll";
	add.s32 	%r83, %r239, %r7;
	mad.lo.s32 	%r84, %r83, %r75, %r2;
	mad.lo.s32 	%r85, %r84, %r76, %r1;
	mul.wide.s32 	%rd11, %r85, 4;
	add.s64 	%rd12, %rd3, %rd11;
	mov.b32 	%r86, 0;
	st.global.u32 	[%rd12], %r86;
	add.s32 	%r87, %r83, 1024;
	mad.lo.s32 	%r88, %r87, %r75, %r2;
	mad.lo.s32 	%r89, %r88, %r76, %r1;
	mul.wide.s32 	%rd13, %r89, 4;
	add.s64 	%rd14, %rd3, %rd13;
	st.global.u32 	[%rd14], %r86;
	add.s32 	%r90, %r83, 2048;
	mad.lo.s32 	%r91, %r90, %r75, %r2;
	mad.lo.s32 	%r92, %r91, %r76, %r1;
	mul.wide.s32 	%rd15, %r92, 4;
	add.s64 	%rd16, %rd3, %rd15;
	st.global.u32 	[%rd16], %r86;
	add.s32 	%r93, %r83, 3072;
	mad.lo.s32 	%r94, %r93, %r75, %r2;
	mad.lo.s32 	%r95, %r94, %r76, %r1;
	mul.wide.s32 	%rd17, %r95, 4;
	add.s64 	%rd18, %rd3, %rd17;
	st.global.u32 	[%rd18], %r86;
	add.s32 	%r96, %r83, 4096;
	mad.lo.s32 	%r97, %r96, %r75, %r2;
	mad.lo.s32 	%r98, %r97, %r76, %r1;
	mul.wide.s32 	%rd19, %r98, 4;
	add.s64 	%rd20, %rd3, %rd19;
	st.global.u32 	[%rd20], %r86;
	add.s32 	%r99, %r83, 5120;
	mad.lo.s32 	%r100, %r99, %r75, %r2;
	mad.lo.s32 	%r101, %r100, %r76, %r1;
	mul.wide.s32 	%rd21, %r101, 4;
	add.s64 	%rd22, %rd3, %rd21;
	st.global.u32 	[%rd22], %r86;
	add.s32 	%r102, %r83, 6144;
	mad.lo.s32 	%r103, %r102, %r75, %r2;
	mad.lo.s32 	%r104, %r103, %r76, %r1;
	mul.wide.s32 	%rd23, %r104, 4;
	add.s64 	%rd24, %rd3, %rd23;
	st.global.u32 	[%rd24], %r86;
	add.s32 	%r105, %r83, 7168;
	mad.lo.s32 	%r106, %r105, %r75, %r2;
	mad.lo.s32 	%r107, %r106, %r76, %r1;
	mul.wide.s32 	%rd25, %r107, 4;
	add.s64 	%rd26, %rd3, %rd25;
	st.global.u32 	[%rd26], %r86;
	add.s32 	%r239, %r239, 8192;
	add.s32 	%r246, %r246, 8;
	setp.ne.s32 	%p10, %r246, %r57;
	@%p10 bra 	$L__BB0_68;
$L__BB0_69:
	setp.eq.s32 	%p11, %r56, 0;
	@%p11 bra 	$L__BB0_77;
	setp.lt.u32 	%p12, %r56, 4;
	@%p12 bra 	$L__BB0_72;
	add.s32 	%r108, %r239, %r7;
	mad.lo.s32 	%r109, %r108, %r75, %r2;
	mad.lo.s32 	%r110, %r109, %r76, %r1;
	mul.wide.s32 	%rd27, %r110, 4;
	add.s64 	%rd28, %rd3, %rd27;
	mov.b32 	%r111, 0;
	st.global.u32 	[%rd28], %r111;
	add.s32 	%r112, %r108, 1024;
	mad.lo.s32 	%r113, %r112, %r75, %r2;
	mad.lo.s32 	%r114, %r113, %r76, %r1;
	mul.wide.s32 	%rd29, %r114, 4;
	add.s64 	%rd30, %rd3, %rd29;
	st.global.u32 	[%rd30], %r111;
	add.s32 	%r115, %r108, 2048;
	mad.lo.s32 	%r116, %r115, %r75, %r2;
	mad.lo.s32 	%r117, %r116, %r76, %r1;
	mul.wide.s32 	%rd31, %r117, 4;
	add.s64 	%rd32, %rd3, %rd31;
	st.global.u32 	[%rd32], %r111;
	add.s32 	%r118, %r108, 3072;
	mad.lo.s32 	%r119, %r118, %r75, %r2;
	mad.lo.s32 	%r120, %r119, %r76, %r1;
	mul.wide.s32 	%rd33, %r120, 4;
	add.s64 	%rd34, %rd3, %rd33;
	st.global.u32 	[%rd34], %r111;
	add.s32 	%r239, %r239, 4096;
$L__BB0_72:
	and.b32  	%r121, %r55, 3;
	setp.eq.s32 	%p13, %r121, 0;
	@%p13 bra 	$L__BB0_77;
	setp.eq.s32 	%p14, %r121, 1;
	@%p14 bra 	$L__BB0_75;
	add.s32 	%r122, %r239, %r7;
	mad.lo.s32 	%r123, %r122, %r75, %r2;
	mad.lo.s32 	%r124, %r123, %r76, %r1;
	mul.wide.s32 	%rd35, %r124, 4;
	add.s64 	%rd36, %rd3, %rd35;
	mov.b32 	%r125, 0;
	st.global.u32 	[%rd36], %r125;
	add.s32 	%r126, %r122, 1024;
	mad.lo.s32 	%r127, %r126, %r75, %r2;
	mad.lo.s32 	%r128, %r127, %r76, %r1;
	mul.wide.s32 	%rd37, %r128, 4;
	add.s64 	%rd38, %rd3, %rd37;
	st.global.u32 	[%rd38], %r125;
	add.s32 	%r239, %r239, 2048;
$L__BB0_75:
	and.b32  	%r129, %r54, 1024;
	setp.ne.s32 	%p15, %r129, 0;
	@%p15 bra 	$L__BB0_77;
	add.s32 	%r130, %r239, %r7;
	mad.lo.s32 	%r131, %r130, %r75, %r2;
	mad.lo.s32 	%r132, %r131, %r76, %r1;
	mul.wide.s32 	%rd39, %r132, 4;
	add.s64 	%rd40, %rd3, %rd39;
	mov.b32 	%r133, 0;
	st.global.u32 	[%rd40], %r133;
$L__BB0_77:
	ret;

}


// ===== COMPILED SASS (sm_100) =====

	.target	sm_100

	.elftype	@"ET_EXEC"


//--------------------- .note.nv.tkinfo           --------------------------
	.section	.note.nv.tkinfo,"",@"SHT_NOTE"
	.sectionflags	@"SHF_NOTE_NV_TKINFO"
	.tkinfo
        /*0018*/ 	.word	0x00000002
        /*0030*/ 	.string	""
        /*0030*/ 	.string	"ptxas"
        /*0030*/ 	.string	"Cuda compilation tools, release 13.0, V13.0.88"
        /*0030*/ 	.string	"Build cuda_13.0.r13.0/compiler.36424714_0"
        /*0030*/ 	.string	"-arch sm_100 -m 64 "



//--------------------- .note.nv.cuinfo           --------------------------
	.section	.note.nv.cuinfo,"",@"SHT_NOTE"
	.sectionflags	@"SHF_NOTE_NV_CUINFO"
        /*0018*/ 	.short	0x0002
        /*001a*/ 	.short	0x0064
        /*001c*/ 	.short	0x0082
	.zero		2


//--------------------- .nv.info                  --------------------------
	.section	.nv.info,"",@"SHT_CUDA_INFO"
	.align	4


	//----- nvinfo : EIATTR_REGCOUNT
	.align		4
        /*0000*/ 	.byte	0x04, 0x2f
        /*0002*/ 	.short	(.L_1 - .L_0)
	.align		4
.L_0:
        /*0004*/ 	.word	index@(_Z10naive_convPfS_S_iiiiiiiiiii)
        /*0008*/ 	.word	0x00000020


	//----- nvinfo : EIATTR_FRAME_SIZE
	.align		4
.L_1:
        /*000c*/ 	.byte	0x04, 0x11
        /*000e*/ 	.short	(.L_3 - .L_2)
	.align		4
.L_2:
        /*0010*/ 	.word	index@(_Z10naive_convPfS_S_iiiiiiiiiii)
        /*0014*/ 	.word	0x00000000


	//----- nvinfo : EIATTR_MIN_STACK_SIZE
	.align		4
.L_3:
        /*0018*/ 	.byte	0x04, 0x12
        /*001a*/ 	.short	(.L_5 - .L_4)
	.align		4
.L_4:
        /*001c*/ 	.word	index@(_Z10naive_convPfS_S_iiiiiiiiiii)
        /*0020*/ 	.word	0x00000000
.L_5:


//--------------------- .nv.compat                --------------------------
	.section	.nv.compat,"",@"SHT_CUDA_COMPAT_INFO"
	.align	4
        /*0000*/ 	.byte	0x02, 0x09, 0x00, 0x00, 0x02, 0x02, 0x01, 0x00, 0x02, 0x05, 0x05, 0x00, 0x03, 0x07, 0x01, 0x01
        /*0010*/ 	.byte	0x02, 0x03, 0x00, 0x00, 0x02, 0x06, 0x01, 0x00, 0x04, 0x0b, 0x08, 0x00, 0x09, 0x00, 0x00, 0x00
        /*0020*/ 	.byte	0x00, 0x00, 0x00, 0x00


//--------------------- .nv.info._Z10naive_convPfS_S_iiiiiiiiiii --------------------------
	.section	.nv.info._Z10naive_convPfS_S_iiiiiiiiiii,"",@"SHT_CUDA_INFO"
	.sectionflags	@""
	.align	4


	//----- nvinfo : EIATTR_CUDA_API_VERSION
	.align		4
        /*0000*/ 	.byte	0x04, 0x37
        /*0002*/ 	.short	(.L_7 - .L_6)
.L_6:
        /*0004*/ 	.word	0x00000082


	//----- nvinfo : EIATTR_KPARAM_INFO
	.align		4
.L_7:
        /*0008*/ 	.byte	0x04, 0x17
        /*000a*/ 	.short	(.L_9 - .L_8)
.L_8:
        /*000c*/ 	.word	0x00000000
        /*0010*/ 	.short	0x000d
        /*0012*/ 	.short	0x0040
        /*0014*/ 	.byte	0x00, 0xf0, 0x11, 0x00


	//----- nvinfo : EIATTR_KPARAM_INFO
	.align		4
.L_9:
        /*0018*/ 	.byte	0x04, 0x17
        /*001a*/ 	.short	(.L_11 - .L_10)
.L_10:
        /*001c*/ 	.word	0x00000000
        /*0020*/ 	.short	0x000c
        /*0022*/ 	.short	0x003c
        /*0024*/ 	.byte	0x00, 0xf0, 0x11, 0x00


	//----- nvinfo : EIATTR_KPARAM_INFO
	.align		4
.L_11:
        /*0028*/ 	.byte	0x04, 0x17
        /*002a*/ 	.short	(.L_13 - .L_12)
.L_12:
        /*002c*/ 	.word	0x00000000
        /*0030*/ 	.short	0x000b
        /*0032*/ 	.short	0x0038
        /*0034*/ 	.byte	0x00, 0xf0, 0x11, 0x00


	//----- nvinfo : EIATTR_KPARAM_INFO
	.align		4
.L_13:
        /*0038*/ 	.byte	0x04, 0x17
        /*003a*/ 	.short	(.L_15 - .L_14)
.L_14:
        /*003c*/ 	.word	0x00000000
        /*0040*/ 	.short	0x000a
        /*0042*/ 	.short	0x0034
        /*0044*/ 	.byte	0x00, 0xf0, 0x11, 0x00


	//----- nvinfo : EIATTR_KPARAM_INFO
	.align		4
.L_15:
        /*0048*/ 	.byte	0x04, 0x17
        /*004a*/ 	.short	(.L_17 - .L_16)
.L_16:
        /*004c*/ 	.word	0x00000000
        /*0050*/ 	.short	0x0009
        /*0052*/ 	.short	0x0030
        /*0054*/ 	.byte	0x00, 0xf0, 0x11, 0x00


	//----- nvinfo : EIATTR_KPARAM_INFO
	.align		4
.L_17:
        /*0058*/ 	.byte	0x04, 0x17
        /*005a*/ 	.short	(.L_19 - .L_18)
.L_18:
        /*005c*/ 	.word	0x00000000
        /*0060*/ 	.short	0x0008
        /*0062*/ 	.short	0x002c
        /*0064*/ 	.byte	0x00, 0xf0, 0x11, 0x00


	//----- nvinfo : EIATTR_KPARAM_INFO
	.align		4
.L_19:
        /*0068*/ 	.byte	0x04, 0x17
        /*006a*/ 	.short	(.L_21 - .L_20)
.L_20:
        /*006c*/ 	.word	0x00000000
        /*0070*/ 	.short	0x0007
        /*0072*/ 	.short	0x0028
        /*0074*/ 	.byte	0x00, 0xf0, 0x11, 0x00


	//----- nvinfo : EIATTR_KPARAM_INFO
	.align		4
.L_21:
        /*0078*/ 	.byte	0x04, 0x17
        /*007a*/ 	.short	(.L_23 - .L_22)
.L_22:
        /*007c*/ 	.word	0x00000000
        /*0080*/ 	.short	0x0006
        /*0082*/ 	.short	0x0024
        /*0084*/ 	.byte	0x00, 0xf0, 0x11, 0x00


	//----- nvinfo : EIATTR_KPARAM_INFO
	.align		4
.L_23:
        /*0088*/ 	.byte	0x04, 0x17
        /*008a*/ 	.short	(.L_25 - .L_24)
.L_24:
        /*008c*/ 	.word	0x00000000
        /*0090*/ 	.short	0x0005
        /*0092*/ 	.short	0x0020
        /*0094*/ 	.byte	0x00, 0xf0, 0x11, 0x00


	//----- nvinfo : EIATTR_KPARAM_INFO
	.align		4
.L_25:
        /*0098*/ 	.byte	0x04, 0x17
        /*009a*/ 	.short	(.L_27 - .L_26)
.L_26:
        /*009c*/ 	.word	0x00000000
        /*00a0*/ 	.short	0x0004
        /*00a2*/ 	.short	0x001c
        /*00a4*/ 	.byte	0x00, 0xf0, 0x11, 0x00


	//----- nvinfo : EIATTR_KPARAM_INFO
	.align		4
.L_27:
        /*00a8*/ 	.byte	0x04, 0x17
        /*00aa*/ 	.short	(.L_29 - .L_28)
.L_28:
        /*00ac*/ 	.word	0x00000000
        /*00b0*/ 	.short	0x0003
        /*00b2*/ 	.short	0x0018
        /*00b4*/ 	.byte	0x00, 0xf0, 0x11, 0x00


	//----- nvinfo : EIATTR_KPARAM_INFO
	.align		4
.L_29:
        /*00b8*/ 	.byte	0x04, 0x17
        /*00ba*/ 	.short	(.L_31 - .L_30)
.L_30:
        /*00bc*/ 	.word	0x00000000
        /*00c0*/ 	.short	0x0002
        /*00c2*/ 	.short	0x0010
        /*00c4*/ 	.byte	0x00, 0xf5, 0x21, 0x00


	//----- nvinfo : EIATTR_KPARAM_INFO
	.align		4
.L_31:
        /*00c8*/ 	.byte	0x04, 0x17
        /*00ca*/ 	.short	(.L_33 - .L_32)
.L_32:
        /*00cc*/ 	.word	0x00000000
        /*00d0*/ 	.short	0x0001
        /*00d2*/ 	.short	0x0008
        /*00d4*/ 	.byte	0x00, 0xf5, 0x21, 0x00


	//----- nvinfo : EIATTR_KPARAM_INFO
	.align		4
.L_33:
        /*00d8*/ 	.byte	0x04, 0x17
        /*00da*/ 	.short	(.L_35 - .L_34)
.L_34:
        /*00dc*/ 	.word	0x00000000
        /*00e0*/ 	.short	0x0000
        /*00e2*/ 	.short	0x0000
        /*00e4*/ 	.byte	0x00, 0xf5, 0x21, 0x00


	//----- nvinfo : EIATTR_SPARSE_MMA_MASK
	.align		4
.L_35:
        /*00e8*/ 	.byte	0x03, 0x50
        /*00ea*/ 	.short	0x0000


	//----- nvinfo : EIATTR_MAXREG_COUNT
	.align		4
        /*00ec*/ 	.byte	0x03, 0x1b
        /*00ee*/ 	.short	0x00ff


	//----- nvinfo : EIATTR_MERCURY_ISA_VERSION
	.align		4
        /*00f0*/ 	.byte	0x03, 0x5f
        /*00f2*/ 	.short	0x0101


	//----- nvinfo : EIATTR_VRC_CTA_INIT_COUNT
	.align		4
        /*00f4*/ 	.byte	0x02, 0x4a
	.zero		1
	.zero		1


	//----- nvinfo : EIATTR_EXIT_INSTR_OFFSETS
	.align		4
        /*00f8*/ 	.byte	0x04, 0x1c
        /*00fa*/ 	.short	(.L_37 - .L_36)


	//   ....[0]....
.L_36:
        /*00fc*/ 	.word	0x000000d0


	//   ....[1]....
        /*0100*/ 	.word	0x00000e70


	//   ....[2]....
        /*0104*/ 	.word	0x000010b0


	//   ....[3]....
        /*0108*/ 	.word	0x000011d0


	//   ....[4]....
        /*010c*/ 	.word	0x00001240


	//   ....[5]....
        /*0110*/ 	.word	0x00001480


	//   ....[6]....
        /*0114*/ 	.word	0x000015a0


	//   ....[7]....
        /*0118*/ 	.word	0x00001610


	//   ....[8]....
        /*011c*/ 	.word	0x000019a0


	//   ....[9]....
        /*0120*/ 	.word	0x00001b60


	//   ....[10]....
        /*0124*/ 	.word	0x00001c80


	//   ....[11]....
        /*0128*/ 	.word	0x00001cf0


	//----- nvinfo : EIATTR_CRS_STACK_SIZE
	.align		4
.L_37:
        /*012c*/ 	.byte	0x04, 0x1e
        /*012e*/ 	.short	(.L_39 - .L_38)
.L_38:
        /*0130*/ 	.word	0x00000000


	//----- nvinfo : EIATTR_CBANK_PARAM_SIZE
	.align		4
.L_39:
        /*0134*/ 	.byte	0x03, 0x19
        /*0136*/ 	.short	0x0044


	//----- nvinfo : EIATTR_PARAM_CBANK
	.align		4
        /*0138*/ 	.byte	0x04, 0x0a
        /*013a*/ 	.short	(.L_41 - .L_40)
	.align		4
.L_40:
        /*013c*/ 	.word	index@(.nv.constant0._Z10naive_convPfS_S_iiiiiiiiiii)
        /*0140*/ 	.short	0x0380
        /*0142*/ 	.short	0x0044


	//----- nvinfo : EIATTR_SW_WAR
	.align		4
.L_41:
        /*0144*/ 	.byte	0x04, 0x36
        /*0146*/ 	.short	(.L_43 - .L_42)
.L_42:
        /*0148*/ 	.word	0x00000008
.L_43:


//--------------------- .nv.callgraph             --------------------------
	.section	.nv.callgraph,"",@"SHT_CUDA_CALLGRAPH"
	.align	4
	.sectionentsize	8
	.align		4
        /*0000*/ 	.word	0x00000000
	.align		4
        /*0004*/ 	.word	0xffffffff
	.align		4
        /*0008*/ 	.word	0x00000000
	.align		4
        /*000c*/ 	.word	0xfffffffe
	.align		4
        /*0010*/ 	.word	0x00000000
	.align		4
        /*0014*/ 	.word	0xfffffffd
	.align		4
        /*0018*/ 	.word	0x00000000
	.align		4
        /*001c*/ 	.word	0xfffffffc


//--------------------- .text._Z10naive_convPfS_S_iiiiiiiiiii --------------------------
	.section	.text._Z10naive_convPfS_S_iiiiiiiiiii,"ax",@progbits
	.align	128
        .global         _Z10naive_convPfS_S_iiiiiiiiiii
        .type           _Z10naive_convPfS_S_iiiiiiiiiii,@function
        .size           _Z10naive_convPfS_S_iiiiiiiiiii,(.L_x_29 - _Z10naive_convPfS_S_iiiiiiiiiii)
        .other          _Z10naive_convPfS_S_iiiiiiiiiii,@"STO_CUDA_ENTRY STV_DEFAULT"
_Z10naive_convPfS_S_iiiiiiiiiii:
.text._Z10naive_convPfS_S_iiiiiiiiiii:
[----:B------:R-:W-:Y:S08]  /*0000*/  LDC R1, c[0x0][0x37c] ;  /* 0x0000df00ff017b82 */ /* 0x000ff00000000800 */
[----:B------:R-:W0:Y:S01]  /*0010*/  S2UR UR10, SR_CTAID.Y ;  /* 0x00000000000a79c3 */ /* 0x000e220000002600 */
[----:B------:R-:W1:Y:S07]  /*0020*/  S2R R10, SR_TID.X ;  /* 0x00000000000a7919 */ /* 0x000e6e0000002100 */
[----:B------:R-:W0:Y:S08]  /*0030*/  LDC R2, c[0x0][0x3bc] ;  /* 0x0000ef00ff027b82 */ /* 0x000e300000000800 */
[----:B------:R-:W2:Y:S08]  /*0040*/  S2UR UR6, SR_CTAID.Z ;  /* 0x00000000000679c3 */ /* 0x000eb00000002700 */
[----:B------:R-:W2:Y:S08]  /*0050*/  LDC R4, c[0x0][0x398] ;  /* 0x0000e600ff047b82 */ /* 0x000eb00000000800 */
[----:B------:R-:W3:Y:S01]  /*0060*/  S2UR UR9, SR_CTAID.X ;  /* 0x00000000000979c3 */ /* 0x000ee20000002500 */
[----:B0-----:R-:W-:-:S07]  /*0070*/  ISETP.LE.AND P0, PT, R2, UR10, PT ;  /* 0x0000000a02007c0c */ /* 0x001fce000bf03270 */
[----:B------:R-:W3:Y:S08]  /*0080*/  LDC R0, c[0x0][0x3c0] ;  /* 0x0000f000ff007b82 */ /* 0x000ef00000000800 */
[----:B------:R-:W1:Y:S01]  /*0090*/  LDC R3, c[0x0][0x3a8] ;  /* 0x0000ea00ff037b82 */ /* 0x000e620000000800 */
[----:B--2---:R-:W-:-:S04]  /*00a0*/  ISETP.LE.OR P0, PT, R4, UR6, P0 ;  /* 0x0000000604007c0c */ /* 0x004fc80008703670 */
[----:B---3--:R-:W-:-:S04]  /*00b0*/  ISETP.LE.OR P0, PT, R0, UR9, P0 ;  /* 0x0000000900007c0c */ /* 0x008fc80008703670 */
[----:B-1----:R-:W-:-:S13]  /*00c0*/  ISETP.GE.OR P0, PT, R10, R3, P0 ;  /* 0x000000030a00720c */ /* 0x002fda0000706670 */
[----:B------:R-:W-:Y:S05]  /*00d0*/  @P0 EXIT ;  /* 0x000000000000094d */ /* 0x000fea0003800000 */
[----:B------:R-:W0:Y:S01]  /*00e0*/  LDCU UR8, c[0x0][0x39c] ;  /* 0x00007380ff0877ac */ /* 0x000e220008000800 */
[----:B------:R-:W1:Y:S01]  /*00f0*/  LDCU UR4, c[0x0][0x3b4] ;  /* 0x00007680ff0477ac */ /* 0x000e620008000800 */
[----:B------:R-:W1:Y:S01]  /*0100*/  LDCU UR5, c[0x0][0x3b8] ;  /* 0x00007700ff0577ac */ /* 0x000e620008000800 */
[----:B------:R-:W2:Y:S01]  /*0110*/  LDCU.64 UR12, c[0x0][0x358] ;  /* 0x00006b00ff0c77ac */ /* 0x000ea20008000a00 */
[----:B0-----:R-:W-:Y:S02]  /*0120*/  UISETP.GE.AND UP0, UPT, UR8, 0x1, UPT ;  /* 0x000000010800788c */ /* 0x001fe4000bf06270 */
[----:B-1----:R-:W-:Y:S02]  /*0130*/  UIMAD UR7, UR9, UR4, -UR5 ;  /* 0x00000004090772a4 */ /* 0x002fe4000f8e0a05 */
[----:B------:R-:W-:-:S05]  /*0140*/  UIMAD UR4, UR10, UR4, -UR5 ;  /* 0x000000040a0472a4 */ /* 0x000fca000f8e0a05 */
[----:B--2---:R-:W-:Y:S07]  /*0150*/  BRA.U !UP0, `(.L_x_0) ;  /* 0x0000001508307547 */ /* 0x004fee000b800000 */
[----:B------:R-:W0:Y:S02]  /*0160*/  LDCU UR5, c[0x0][0x3ac] ;  /* 0x00007580ff0577ac */ /* 0x000e240008000800 */
[----:B0-----:R-:W-:-:S09]  /*0170*/  UISETP.GE.AND UP0, UPT, UR5, 0x1, UPT ;  /* 0x000000010500788c */ /* 0x001fd2000bf06270 */
[----:B------:R-:W-:Y:S05]  /*0180*/  BRA.U !UP0, `(.L_x_1) ;  /* 0x0000001108307547 */ /* 0x000fea000b800000 */
[----:B------:R-:W0:Y:S02]  /*0190*/  LDCU UR5, c[0x0][0x3b0] ;  /* 0x00007600ff0577ac */ /* 0x000e240008000800 */
[----:B0-----:R-:W-:-:S09]  /*01a0*/  UISETP.GE.AND UP0, UPT, UR5, 0x1, UPT ;  /* 0x000000010500788c */ /* 0x001fd2000bf06270 */
[----:B------:R-:W-:Y:S05]  /*01b0*/  BRA.U !UP0, `(.L_x_2) ;  /* 0x0000000d08307547 */ /* 0x000fea000b800000 */
[----:B------:R-:W-:Y:S01]  /*01c0*/  ULOP3.LUT UR8, UR5, 0x3, URZ, 0xc0, !UPT ;  /* 0x0000000305087892 */ /* 0x000fe2000f8ec0ff */
[----:B------:R-:W0:Y:S01]  /*01d0*/  LDCU UR16, c[0x0][0x3b0] ;  /* 0x00007600ff1077ac */ /* 0x000e220008000800 */
[----:B------:R-:W1:Y:S01]  /*01e0*/  LDCU UR11, c[0x0][0x3a4] ;  /* 0x00007480ff0b77ac */ /* 0x000e620008000800 */
[----:B------:R-:W-:-:S12]  /*01f0*/  ULOP3.LUT UR5, UR5, 0x7ffffff8, URZ, 0xc0, !UPT ;  /* 0x7ffffff805057892 */ /* 0x000fd8000f8ec0ff */
.L_x_10:
[----:B--2---:R-:W-:Y:S01]  /*0200*/  HFMA2 R11, -RZ, RZ, 0, 0 ;  /* 0x00000000ff0b7431 */ /* 0x004fe200000001ff */
[----:B------:R-:W-:-:S07]  /*0210*/  MOV R13, RZ ;  /* 0x000000ff000d7202 */ /* 0x000fce0000000f00 */
.L_x_9:
[----:B------:R-:W2:Y:S01]  /*0220*/  S2R R12, SR_CTAID.Z ;  /* 0x00000000000c7919 */ /* 0x000ea20000002700 */
[----:B------:R-:W3:Y:S01]  /*0230*/  LDCU UR6, c[0x0][0x39c] ;  /* 0x00007380ff0677ac */ /* 0x000ee20008000800 */
[----:B------:R-:W-:Y:S01]  /*0240*/  MOV R16, RZ ;  /* 0x000000ff00107202 */ /* 0x000fe20000000f00 */
[--C-:B---3--:R-:W-:Y:S02]  /*0250*/  IMAD R15, R10, UR6, R13.reuse ;  /* 0x000000060a0f7c24 */ /* 0x108fe4000f8e020d */
[----:B--2---:R-:W-:Y:S01]  /*0260*/  IMAD R14, R12, UR6, R13 ;  /* 0x000000060c0e7c24 */ /* 0x004fe2000f8e020d */
[----:B------:R-:W-:-:S04]  /*0270*/  IADD3 R13, PT, PT, R13, 0x1, RZ ;  /* 0x000000010d0d7810 */ /* 0x000fc80007ffe0ff */
[----:B------:R-:W-:-:S13]  /*0280*/  ISETP.NE.AND P4, PT, R13, UR6, PT ;  /* 0x000000060d007c0c */ /* 0x000fda000bf85270 */
.L_x_8:
[----:B------:R-:W2:Y:S01]  /*0290*/  LDCU UR15, c[0x0][0x3b0] ;  /* 0x00007600ff0f77ac */ /* 0x000ea20008000800 */
[----:B------:R-:W-:Y:S01]  /*02a0*/  IADD3 R17, PT, PT, R16, UR4, RZ ;  /* 0x0000000410117c10 */ /* 0x000fe2000fffe0ff */
[----:B------:R-:W-:Y:S01]  /*02b0*/  HFMA2 R20, -RZ, RZ, 0, 0 ;  /* 0x00000000ff147431 */ /* 0x000fe200000001ff */
[----:B------:R-:W3:Y:S01]  /*02c0*/  LDCU UR14, c[0x0][0x3ac] ;  /* 0x00007580ff0e77ac */ /* 0x000ee20008000800 */
[----:B------:R-:W4:Y:S01]  /*02d0*/  LDCU UR6, c[0x0][0x3a0] ;  /* 0x00007400ff0677ac */ /* 0x000f220008000800 */
[----:B--2---:R-:W-:-:S04]  /*02e0*/  MOV R0, UR15 ;  /* 0x0000000f00007c02 */ /* 0x004fc80008000f00 */
[----:B------:R-:W-:Y:S01]  /*02f0*/  ISETP.GE.U32.AND P0, PT, R0, 0x8, PT ;  /* 0x000000080000780c */ /* 0x000fe20003f06070 */
[----:B---3--:R-:W-:Y:S01]  /*0300*/  IMAD R19, R15, UR14, R16 ;  /* 0x0000000e0f137c24 */ /* 0x008fe2000f8e0210 */
[----:B------:R-:W-:Y:S01]  /*0310*/  IADD3 R16, PT, PT, R16, 0x1, RZ ;  /* 0x0000000110107810 */ /* 0x000fe20007ffe0ff */
[----:B----4-:R-:W-:-:S03]  /*0320*/  IMAD R18, R14, UR6, R17 ;  /* 0x000000060e127c24 */ /* 0x010fc6000f8e0211 */
[----:B------:R-:W-:-:S07]  /*0330*/  ISETP.NE.AND P5, PT, R16, UR14, PT ;  /* 0x0000000e10007c0c */ /* 0x000fce000bfa5270 */
[----:B------:R-:W-:Y:S06]  /*0340*/  @!P0 BRA `(.L_x_3) ;  /* 0x0000000400148947 */ /* 0x000fec0003800000 */
[----:B------:R-:W-:Y:S02]  /*0350*/  ISETP.GE.AND P6, PT, R17, UR6, PT ;  /* 0x0000000611007c0c */ /* 0x000fe4000bfc6270 */
[----:B------:R-:W-:-:S11]  /*0360*/  MOV R6, RZ ;  /* 0x000000ff00067202 */ /* 0x000fd60000000f00 */
.L_x_4:
[----:B------:R-:W2:Y:S01]  /*0370*/  LDC.64 R4, c[0x0][0x380] ;  /* 0x0000e000ff047b82 */ /* 0x000ea20000000a00 */
[----:B------:R-:W-:Y:S01]  /*0380*/  IADD3 R7, PT, PT, R6, UR7, RZ ;  /* 0x0000000706077c10 */ /* 0x000fe2000fffe0ff */
[----:B0-----:R-:W-:-:S03]  /*0390*/  IMAD.U32 R0, RZ, RZ, UR16 ;  /* 0x00000010ff007e24 */ /* 0x001fc6000f8e00ff */
[----:B-1----:R-:W-:Y:S01]  /*03a0*/  ISETP.GE.OR P0, PT, R7, UR11, P6 ;  /* 0x0000000b07007c0c */ /* 0x002fe2000b706670 */
[----:B------:R-:W-:Y:S01]  /*03b0*/  IMAD R21, R19, R0, R6 ;  /* 0x0000000013157224 */ /* 0x000fe200078e0206 */
[C---:B------:R-:W-:Y:S01]  /*03c0*/  IADD3 R8, PT, PT, R7.reuse, 0x1, RZ ;  /* 0x0000000107087810 */ /* 0x040fe20007ffe0ff */
[----:B------:R-:W0:Y:S01]  /*03d0*/  LDC.64 R2, c[0x0][0x388] ;  /* 0x0000e200ff027b82 */ /* 0x000e220000000a00 */
[C---:B------:R-:W-:Y:S02]  /*03e0*/  IADD3 R9, PT, PT, R7.reuse, 0x2, RZ ;  /* 0x0000000207097810 */ /* 0x040fe40007ffe0ff */
[----:B------:R-:W-:Y:S02]  /*03f0*/  ISETP.LT.OR P1, PT, R7, RZ, P0 ;  /* 0x000000ff0700720c */ /* 0x000fe40000721670 */
[----:B------:R-:W-:Y:S02]  /*0400*/  ISETP.GE.OR P2, PT, R8, UR11, P6 ;  /* 0x0000000b08007c0c */ /* 0x000fe4000b746670 */
[----:B------:R-:W-:-:S02]  /*0410*/  ISETP.GE.OR P0, PT, R9, UR11, P6 ;  /* 0x0000000b09007c0c */ /* 0x000fc4000b706670 */
[----:B------:R-:W-:Y:S02]  /*0420*/  ISETP.LT.OR P1, PT, R17, RZ, P1 ;  /* 0x000000ff1100720c */ /* 0x000fe40000f21670 */
[----:B------:R-:W-:Y:S02]  /*0430*/  ISETP.LT.OR P3, PT, R8, RZ, P2 ;  /* 0x000000ff0800720c */ /* 0x000fe40001761670 */
[----:B------:R-:W-:Y:S01]  /*0440*/  ISETP.LT.OR P2, PT, R9, RZ, P0 ;  /* 0x000000ff0900720c */ /* 0x000fe20000741670 */
[----:B------:R-:W-:Y:S01]  /*0450*/  IMAD R9, R18, UR11, R7 ;  /* 0x0000000b12097c24 */ /* 0x000fe2000f8e0207 */
[----:B------:R-:W-:Y:S02]  /*0460*/  IADD3 R8, PT, PT, R7, 0x3, RZ ;  /* 0x0000000307087810 */ /* 0x000fe40007ffe0ff */
[----:B------:R-:W-:Y:S01]  /*0470*/  ISETP.LT.OR P3, PT, R17, RZ, P3 ;  /* 0x000000ff1100720c */ /* 0x000fe20001f61670 */
[----:B--2---:R-:W-:Y:S01]  /*0480*/  IMAD.WIDE R4, R9, 0x4, R4 ;  /* 0x0000000409047825 */ /* 0x004fe200078e0204 */
[----:B------:R-:W-:-:S02]  /*0490*/  ISETP.GE.OR P0, PT, R8, UR11, P6 ;  /* 0x0000000b08007c0c */ /* 0x000fc4000b706670 */
[----:B------:R-:W-:Y:S02]  /*04a0*/  ISETP.LT.OR P2, PT, R17, RZ, P2 ;  /* 0x000000ff1100720c */ /* 0x000fe40001741670 */
[----:B------:R-:W-:Y:S01]  /*04b0*/  ISETP.LT.OR P0, PT, R8, RZ, P0 ;  /* 0x000000ff0800720c */ /* 0x000fe20000701670 */
[----:B0-----:R-:W-:Y:S01]  /*04c0*/  IMAD.WIDE R2, R21, 0x4, R2 ;  /* 0x0000000415027825 */ /* 0x001fe200078e0202 */
[----:B------:R-:W2:Y:S04]  /*04d0*/  @!P1 LDG.E R8, desc[UR12][R4.64] ;  /* 0x0000000c04089981 */ /* 0x000ea8000c1e1900 */
[----:B------:R-:W2:Y:S01]  /*04e0*/  @!P1 LDG.E R9, desc[UR12][R2.64] ;  /* 0x0000000c02099981 */ /* 0x000ea2000c1e1900 */
[----:B------:R-:W-:-:S03]  /*04f0*/  ISETP.LT.OR P0, PT, R17, RZ, P0 ;  /* 0x000000ff1100720c */ /* 0x000fc60000701670 */
[----:B------:R-:W3:Y:S04]  /*0500*/  @!P3 LDG.E R20, desc[UR12][R4.64+0x4] ;  /* 0x0000040c0414b981 */ /* 0x000ee8000c1e1900 */
[----:B------:R-:W3:Y:S04]  /*0510*/  @!P3 LDG.E R21, desc[UR12][R2.64+0x4] ;  /* 0x0000040c0215b981 */ /* 0x000ee8000c1e1900 */
[----:B------:R-:W4:Y:S04]  /*0520*/  @!P2 LDG.E R22, desc[UR12][R4.64+0x8] ;  /* 0x0000080c0416a981 */ /* 0x000f28000c1e1900 */
[----:B------:R-:W4:Y:S04]  /*0530*/  @!P2 LDG.E R23, desc[UR12][R2.64+0x8] ;  /* 0x0000080c0217a981 */ /* 0x000f28000c1e1900 */
[----:B------:R-:W5:Y:S04]  /*0540*/  @!P0 LDG.E R24, desc[UR12][R4.64+0xc] ;  /* 0x00000c0c04188981 */ /* 0x000f68000c1e1900 */
[----:B------:R-:W5:Y:S01]  /*0550*/  @!P0 LDG.E R25, desc[UR12][R2.64+0xc] ;  /* 0x00000c0c02198981 */ /* 0x000f62000c1e1900 */
[----:B--2---:R-:W-:Y:S01]  /*0560*/  @!P1 FFMA R11, R8, R9, R11 ;  /* 0x00000009080b9223 */ /* 0x004fe2000000000b */
[----:B------:R-:W-:-:S02]  /*0570*/  IADD3 R8, PT, PT, R7, 0x4, RZ ;  /* 0x0000000407087810 */ /* 0x000fc40007ffe0ff */
[----:B------:R-:W-:Y:S02]  /*0580*/  IADD3 R9, PT, PT, R7, 0x5, RZ ;  /* 0x0000000507097810 */ /* 0x000fe40007ffe0ff */
[----:B------:R-:W-:Y:S01]  /*0590*/  ISETP.GE.OR P1, PT, R8, UR11, P6 ;  /* 0x0000000b08007c0c */ /* 0x000fe2000b726670 */
[----:B---3--:R-:W-:-:S03]  /*05a0*/  @!P3 FFMA R11, R20, R21, R11 ;  /* 0x00000015140bb223 */ /* 0x008fc6000000000b */
[----:B------:R-:W-:Y:S02]  /*05b0*/  ISETP.LT.OR P1, PT, R8, RZ, P1 ;  /* 0x000000ff0800720c */ /* 0x000fe40000f21670 */
[----:B------:R-:W-:Y:S02]  /*05c0*/  IADD3 R20, PT, PT, R7, 0x6, RZ ;  /* 0x0000000607147810 */ /* 0x000fe40007ffe0ff */
[----:B------:R-:W-:Y:S02]  /*05d0*/  ISETP.GE.OR P3, PT, R9, UR11, P6 ;  /* 0x0000000b09007c0c */ /* 0x000fe4000b766670 */
[----:B------:R-:W-:Y:S01]  /*05e0*/  ISETP.LT.OR P1, PT, R17, RZ, P1 ;  /* 0x000000ff1100720c */ /* 0x000fe20000f21670 */
[----:B----4-:R-:W-:Y:S01]  /*05f0*/  @!P2 FFMA R11, R22, R23, R11 ;  /* 0x00000017160ba223 */ /* 0x010fe2000000000b */
[----:B------:R-:W-:Y:S02]  /*0600*/  ISETP.GE.OR P2, PT, R20, UR11, P6 ;  /* 0x0000000b14007c0c */ /* 0x000fe4000b746670 */
[----:B------:R-:W-:-:S02]  /*0610*/  ISETP.LT.OR P3, PT, R9, RZ, P3 ;  /* 0x000000ff0900720c */ /* 0x000fc40001f61670 */
[----:B------:R-:W-:Y:S02]  /*0620*/  IADD3 R7, PT, PT, R7, 0x7, RZ ;  /* 0x0000000707077810 */ /* 0x000fe40007ffe0ff */
[----:B------:R-:W-:Y:S01]  /*0630*/  ISETP.LT.OR P2, PT, R20, RZ, P2 ;  /* 0x000000ff1400720c */ /* 0x000fe20001741670 */
[----:B-----5:R-:W-:Y:S01]  /*0640*/  @!P0 FFMA R11, R24, R25, R11 ;  /* 0x00000019180b8223 */ /* 0x020fe2000000000b */
[----:B------:R-:W-:Y:S02]  /*0650*/  ISETP.GE.OR P0, PT, R7, UR11, P6 ;  /* 0x0000000b07007c0c */ /* 0x000fe4000b706670 */
[----:B------:R-:W-:Y:S01]  /*0660*/  ISETP.LT.OR P3, PT, R17, RZ, P3 ;  /* 0x000000ff1100720c */ /* 0x000fe20001f61670 */
[----:B------:R-:W2:Y:S01]  /*0670*/  @!P1 LDG.E R8, desc[UR12][R4.64+0x10] ;  /* 0x0000100c04089981 */ /* 0x000ea2000c1e1900 */
[----:B------:R-:W-:Y:S02]  /*0680*/  ISETP.LT.OR P0, PT, R7, RZ, P0 ;  /* 0x000000ff0700720c */ /* 0x000fe40000701670 */
[C---:B------:R-:W-:Y:S01]  /*0690*/  ISETP.LT.OR P2, PT, R17.reuse, RZ, P2 ;  /* 0x000000ff1100720c */ /* 0x040fe20001741670 */
[----:B------:R-:W2:Y:S01]  /*06a0*/  @!P1 LDG.E R7, desc[UR12][R2.64+0x10] ;  /* 0x0000100c02079981 */ /* 0x000ea2000c1e1900 */
[----:B------:R-:W-:-:S07]  /*06b0*/  ISETP.LT.OR P0, PT, R17, RZ, P0 ;  /* 0x000000ff1100720c */ /* 0x000fce0000701670 */
[----:B------:R-:W3:Y:S04]  /*06c0*/  @!P3 LDG.E R20, desc[UR12][R4.64+0x14] ;  /* 0x0000140c0414b981 */ /* 0x000ee8000c1e1900 */
[----:B------:R-:W3:Y:S04]  /*06d0*/  @!P3 LDG.E R9, desc[UR12][R2.64+0x14] ;  /* 0x0000140c0209b981 */ /* 0x000ee8000c1e1900 */
[----:B------:R-:W4:Y:S04]  /*06e0*/  @!P2 LDG.E R22, desc[UR12][R4.64+0x18] ;  /* 0x0000180c0416a981 */ /* 0x000f28000c1e1900 */
[----:B------:R-:W4:Y:S04]  /*06f0*/  @!P2 LDG.E R21, desc[UR12][R2.64+0x18] ;  /* 0x0000180c0215a981 */ /* 0x000f28000c1e1900 */
[----:B------:R-:W5:Y:S04]  /*0700*/  @!P0 LDG.E R24, desc[UR12][R4.64+0x1c] ;  /* 0x00001c0c04188981 */ /* 0x000f68000c1e1900 */
[----:B------:R-:W5:Y:S01]  /*0710*/  @!P0 LDG.E R23, desc[UR12][R2.64+0x1c] ;  /* 0x00001c0c02178981 */ /* 0x000f62000c1e1900 */
[----:B------:R-:W-:Y:S01]  /*0720*/  IADD3 R6, PT, PT, R6, 0x8, RZ ;  /* 0x0000000806067810 */ /* 0x000fe20007ffe0ff */
[----:B--2---:R-:W-:-:S03]  /*0730*/  @!P1 FFMA R11, R8, R7, R11 ;  /* 0x00000007080b9223 */ /* 0x004fc6000000000b */
[----:B------:R-:W-:Y:S01]  /*0740*/  ISETP.NE.AND P1, PT, R6, UR5, PT ;  /* 0x0000000506007c0c */ /* 0x000fe2000bf25270 */
[----:B---3--:R-:W-:-:S04]  /*0750*/  @!P3 FFMA R11, R20, R9, R11 ;  /* 0x00000009140bb223 */ /* 0x008fc8000000000b */
[----:B----4-:R-:W-:-:S04]  /*0760*/  @!P2 FFMA R11, R22, R21, R11 ;  /* 0x00000015160ba223 */ /* 0x010fc8000000000b */
[----:B-----5:R-:W-:-:S04]  /*0770*/  @!P0 FFMA R11, R24, R23, R11 ;  /* 0x00000017180b8223 */ /* 0x020fc8000000000b */
[----:B------:R-:W-:Y:S05]  /*0780*/  @P1 BRA `(.L_x_4) ;  /* 0xfffffff800f81947 */ /* 0x000fea000383ffff */
[----:B------:R-:W-:-:S07]  /*0790*/  MOV R20, UR5 ;  /* 0x0000000500147c02 */ /* 0x000fce0008000f00 */
.L_x_3:
[----:B------:R-:W2:Y:S02]  /*07a0*/  LDCU UR6, c[0x0][0x3b0] ;  /* 0x00007600ff0677ac */ /* 0x000ea40008000800 */
[----:B--2---:R-:W-:-:S04]  /*07b0*/  ULOP3.LUT UR6, UR6, 0x7, URZ, 0xc0, !UPT ;  /* 0x0000000706067892 */ /* 0x004fc8000f8ec0ff */
[----:B------:R-:W-:-:S09]  /*07c0*/  UISETP.NE.AND UP0, UPT, UR6, URZ, UPT ;  /* 0x000000ff0600728c */ /* 0x000fd2000bf05270 */
[----:B------:R-:W-:Y:S05]  /*07d0*/  BRA.U !UP0, `(.L_x_5) ;  /* 0x00000005086c7547 */ /* 0x000fea000b800000 */
[----:B------:R-:W-:Y:S02]  /*07e0*/  UIADD3 UR6, UPT, UPT, UR6, -0x1, URZ ;  /* 0xffffffff06067890 */ /* 0x000fe4000fffe0ff */
[----:B------:R-:W-:Y:S02]  /*07f0*/  UISETP.NE.AND UP1, UPT, UR8, URZ, UPT ;  /* 0x000000ff0800728c */ /* 0x000fe4000bf25270 */
[----:B------:R-:W-:-:S09]  /*0800*/  UISETP.GE.U32.AND UP0, UPT, UR6, 0x3, UPT ;  /* 0x000000030600788c */ /* 0x000fd2000bf06070 */
[----:B------:R-:W-:Y:S05]  /*0810*/  BRA.U !UP0, `(.L_x_6) ;  /* 0x0000000108947547 */ /* 0x000fea000b800000 */
[----:B------:R-:W2:Y:S01]  /*0820*/  LDCU.64 UR14, c[0x0][0x3a0] ;  /* 0x00007400ff0e77ac */ /* 0x000ea20008000a00 */
[----:B------:R-:W3:Y:S01]  /*0830*/  LDC.64 R4, c[0x0][0x380] ;  /* 0x0000e000ff047b82 */ /* 0x000ee20000000a00 */
[----:B------:R-:W-:Y:S01]  /*0840*/  IADD3 R7, PT, PT, R20, UR7, RZ ;  /* 0x0000000714077c10 */ /* 0x000fe2000fffe0ff */
[----:B------:R-:W-:-:S03]  /*0850*/  IMAD R9, R19, R0, R20 ;  /* 0x0000000013097224 */ /* 0x000fc600078e0214 */
[C---:B------:R-:W-:Y:S01]  /*0860*/  IADD3 R6, PT, PT, R7.reuse, 0x1, RZ ;  /* 0x0000000107067810 */ /* 0x040fe20007ffe0ff */
[C---:B------:R-:W-:Y:S01]  /*0870*/  VIADD R8, R7.reuse, 0x2 ;  /* 0x0000000207087836 */ /* 0x040fe20000000000 */
[----:B------:R-:W-:Y:S01]  /*0880*/  IADD3 R21, PT, PT, R7, 0x3, RZ ;  /* 0x0000000307157810 */ /* 0x000fe20007ffe0ff */
[----:B------:R-:W4:Y:S01]  /*0890*/  LDC.64 R2, c[0x0][0x388] ;  /* 0x0000e200ff027b82 */ /* 0x000f220000000a00 */
[----:B--2---:R-:W-:-:S04]  /*08a0*/  ISETP.GE.AND P1, PT, R17, UR14, PT ;  /* 0x0000000e11007c0c */ /* 0x004fc8000bf26270 */
[C---:B------:R-:W-:Y:S02]  /*08b0*/  ISETP.GE.OR P0, PT, R7.reuse, UR15, P1 ;  /* 0x0000000f07007c0c */ /* 0x040fe40008f06670 */
[----:B------:R-:W-:Y:S02]  /*08c0*/  ISETP.GE.OR P2, PT, R6, UR15, P1 ;  /* 0x0000000f06007c0c */ /* 0x000fe40008f46670 */
[----:B------:R-:W-:Y:S01]  /*08d0*/  ISETP.LT.OR P0, PT, R7, RZ, P0 ;  /* 0x000000ff0700720c */ /* 0x000fe20000701670 */
[----:B------:R-:W-:Y:S01]  /*08e0*/  IMAD R7, R18, UR15, R7 ;  /* 0x0000000f12077c24 */ /* 0x000fe2000f8e0207 */
[----:B------:R-:W-:Y:S02]  /*08f0*/  ISETP.GE.OR P3, PT, R8, UR15, P1 ;  /* 0x0000000f08007c0c */ /* 0x000fe40008f66670 */
[----:B------:R-:W-:Y:S01]  /*0900*/  ISETP.LT.OR P2, PT, R6, RZ, P2 ;  /* 0x000000ff0600720c */ /* 0x000fe20001741670 */
[----:B---3--:R-:W-:Y:S01]  /*0910*/  IMAD.WIDE R4, R7, 0x4, R4 ;  /* 0x0000000407047825 */ /* 0x008fe200078e0204 */
[----:B------:R-:W-:-:S02]  /*0920*/  ISETP.LT.OR P0, PT, R17, RZ, P0 ;  /* 0x000000ff1100720c */ /* 0x000fc40000701670 */
[----:B------:R-:W-:Y:S01]  /*0930*/  ISETP.LT.OR P3, PT, R8, RZ, P3 ;  /* 0x000000ff0800720c */ /* 0x000fe20001f61670 */
[----:B----4-:R-:W-:Y:S01]  /*0940*/  IMAD.WIDE R2, R9, 0x4, R2 ;  /* 0x0000000409027825 */ /* 0x010fe200078e0202 */
[----:B------:R-:W-:Y:S02]  /*0950*/  ISETP.GE.OR P1, PT, R21, UR15, P1 ;  /* 0x0000000f15007c0c */ /* 0x000fe40008f26670 */
[----:B------:R-:W-:Y:S02]  /*0960*/  ISETP.LT.OR P2, PT, R17, RZ, P2 ;  /* 0x000000ff1100720c */ /* 0x000fe40001741670 */
[----:B------:R-:W-:Y:S02]  /*0970*/  ISETP.LT.OR P1, PT, R21, RZ, P1 ;  /* 0x000000ff1500720c */ /* 0x000fe40000f21670 */
[C---:B------:R-:W-:Y:S02]  /*0980*/  ISETP.LT.OR P3, PT, R17.reuse, RZ, P3 ;  /* 0x000000ff1100720c */ /* 0x040fe40001f61670 */
[----:B------:R-:W-:Y:S01]  /*0990*/  ISETP.LT.OR P1, PT, R17, RZ, P1 ;  /* 0x000000ff1100720c */ /* 0x000fe20000f21670 */
[----:B------:R-:W2:Y:S04]  /*09a0*/  @!P0 LDG.E R6, desc[UR12][R4.64] ;  /* 0x0000000c04068981 */ /* 0x000ea8000c1e1900 */
[----:B------:R-:W2:Y:S04]  /*09b0*/  @!P0 LDG.E R7, desc[UR12][R2.64] ;  /* 0x0000000c02078981 */ /* 0x000ea8000c1e1900 */
[----:B------:R-:W3:Y:S04]  /*09c0*/  @!P2 LDG.E R8, desc[UR12][R4.64+0x4] ;  /* 0x0000040c0408a981 */ /* 0x000ee8000c1e1900 */
[----:B------:R-:W3:Y:S04]  /*09d0*/  @!P2 LDG.E R9, desc[UR12][R2.64+0x4] ;  /* 0x0000040c0209a981 */ /* 0x000ee8000c1e1900 */
[----:B------:R-:W4:Y:S04]  /*09e0*/  @!P3 LDG.E R22, desc[UR12][R4.64+0x8] ;  /* 0x0000080c0416b981 */ /* 0x000f28000c1e1900 */
[----:B------:R-:W4:Y:S04]  /*09f0*/  @!P3 LDG.E R21, desc[UR12][R2.64+0x8] ;  /* 0x0000080c0215b981 */ /* 0x000f28000c1e1900 */
[----:B------:R-:W5:Y:S04]  /*0a00*/  @!P1 LDG.E R24, desc[UR12][R4.64+0xc] ;  /* 0x00000c0c04189981 */ /* 0x000f68000c1e1900 */
[----:B------:R-:W5:Y:S01]  /*0a10*/  @!P1 LDG.E R23, desc[UR12][R2.64+0xc] ;  /* 0x00000c0c02179981 */ /* 0x000f62000c1e1900 */
[----:B------:R-:W-:Y:S01]  /*0a20*/  IADD3 R20, PT, PT, R20, 0x4, RZ ;  /* 0x0000000414147810 */ /* 0x000fe20007ffe0ff */
[----:B--2---:R-:W-:-:S04]  /*0a30*/  @!P0 FFMA R11, R6, R7, R11 ;  /* 0x00000007060b8223 */ /* 0x004fc8000000000b */
[----:B---3--:R-:W-:-:S04]  /*0a40*/  @!P2 FFMA R11, R8, R9, R11 ;  /* 0x00000009080ba223 */ /* 0x008fc8000000000b */
[----:B----4-:R-:W-:-:S04]  /*0a50*/  @!P3 FFMA R11, R22, R21, R11 ;  /* 0x00000015160bb223 */ /* 0x010fc8000000000b */
[----:B-----5:R-:W-:-:S07]  /*0a60*/  @!P1 FFMA R11, R24, R23, R11 ;  /* 0x00000017180b9223 */ /* 0x020fce000000000b */
.L_x_6:
[----:B------:R-:W-:Y:S05]  /*0a70*/  BRA.U !UP1, `(.L_x_5) ;  /* 0x0000000109c47547 */ /* 0x000fea000b800000 */
[----:B------:R-:W-:Y:S01]  /*0a80*/  UISETP.NE.AND UP0, UPT, UR8, 0x1, UPT ;  /* 0x000000010800788c */ /* 0x000fe2000bf05270 */
[----:B------:R-:W-:-:S08]  /*0a90*/  LOP3.LUT P2, RZ, R0, 0x1, RZ, 0xc0, !PT ;  /* 0x0000000100ff7812 */ /* 0x000fd0000784c0ff */
[----:B------:R-:W-:Y:S05]  /*0aa0*/  BRA.U !UP0, `(.L_x_7) ;  /* 0x0000000108747547 */ /* 0x000fea000b800000 */
[----:B------:R-:W2:Y:S01]  /*0ab0*/  LDCU.64 UR14, c[0x0][0x3a0] ;  /* 0x00007400ff0e77ac */ /* 0x000ea20008000a00 */
[----:B------:R-:W-:Y:S01]  /*0ac0*/  IADD3 R23, PT, PT, R20, UR7, RZ ;  /* 0x0000000714177c10 */ /* 0x000fe2000fffe0ff */
[----:B------:R-:W3:Y:S03]  /*0ad0*/  LDC.64 R8, c[0x0][0x380] ;  /* 0x0000e000ff087b82 */ /* 0x000ee60000000a00 */
[----:B------:R-:W-:-:S05]  /*0ae0*/  IADD3 R21, PT, PT, R23, 0x1, RZ ;  /* 0x0000000117157810 */ /* 0x000fca0007ffe0ff */
[----:B------:R-:W4:Y:S01]  /*0af0*/  LDC.64 R6, c[0x0][0x388] ;  /* 0x0000e200ff067b82 */ /* 0x000f220000000a00 */
[----:B--2---:R-:W-:-:S07]  /*0b00*/  ISETP.GE.AND P1, PT, R17, UR14, PT ;  /* 0x0000000e11007c0c */ /* 0x004fce000bf26270 */
[----:B------:R-:W2:Y:S01]  /*0b10*/  LDC.64 R4, c[0x0][0x388] ;  /* 0x0000e200ff047b82 */ /* 0x000ea20000000a00 */
[----:B------:R-:W-:Y:S02]  /*0b20*/  ISETP.GE.OR P0, PT, R23, UR15, P1 ;  /* 0x0000000f17007c0c */ /* 0x000fe40008f06670 */
[----:B------:R-:W-:Y:S02]  /*0b30*/  ISETP.GE.OR P1, PT, R21, UR15, P1 ;  /* 0x0000000f15007c0c */ /* 0x000fe40008f26670 */
[----:B------:R-:W-:-:S03]  /*0b40*/  ISETP.LT.OR P0, PT, R23, RZ, P0 ;  /* 0x000000ff1700720c */ /* 0x000fc60000701670 */
[----:B------:R-:W5:Y:S01]  /*0b50*/  LDC.64 R2, c[0x0][0x380] ;  /* 0x0000e000ff027b82 */ /* 0x000f620000000a00 */
[----:B------:R-:W-:Y:S02]  /*0b60*/  ISETP.LT.OR P1, PT, R21, RZ, P1 ;  /* 0x000000ff1500720c */ /* 0x000fe40000f21670 */
[C---:B------:R-:W-:Y:S02]  /*0b70*/  ISETP.LT.OR P0, PT, R17.reuse, RZ, P0 ;  /* 0x000000ff1100720c */ /* 0x040fe40000701670 */
[----:B------:R-:W-:-:S11]  /*0b80*/  ISETP.LT.OR P1, PT, R17, RZ, P1 ;  /* 0x000000ff1100720c */ /* 0x000fd60000f21670 */
[----:B------:R-:W-:Y:S02]  /*0b90*/  @!P0 IMAD R21, R18, UR15, R23 ;  /* 0x0000000f12158c24 */ /* 0x000fe4000f8e0217 */
[----:B------:R-:W-:Y:S02]  /*0ba0*/  @!P0 IMAD R25, R19, R0, R20 ;  /* 0x0000000013198224 */ /* 0x000fe400078e0214 */
[----:B---3--:R-:W-:-:S04]  /*0bb0*/  @!P0 IMAD.WIDE R8, R21, 0x4, R8 ;  /* 0x0000000415088825 */ /* 0x008fc800078e0208 */
[----:B----4-:R-:W-:Y:S02]  /*0bc0*/  @!P0 IMAD.WIDE R6, R25, 0x4, R6 ;  /* 0x0000000419068825 */ /* 0x010fe400078e0206 */
[----:B------:R-:W3:Y:S02]  /*0bd0*/  @!P0 LDG.E R8, desc[UR12][R8.64] ;  /* 0x0000000c08088981 */ /* 0x000ee4000c1e1900 */
[----:B------:R-:W-:Y:S02]  /*0be0*/  @!P1 IMAD R25, R19, R0, R20 ;  /* 0x0000000013199224 */ /* 0x000fe400078e0214 */
[----:B------:R-:W-:Y:S01]  /*0bf0*/  @!P1 IMAD R21, R18, UR15, R23 ;  /* 0x0000000f12159c24 */ /* 0x000fe2000f8e0217 */
[----:B------:R-:W3:Y:S01]  /*0c00*/  @!P0 LDG.E R6, desc[UR12][R6.64] ;  /* 0x0000000c06068981 */ /* 0x000ee2000c1e1900 */
[----:B--2---:R-:W-:-:S04]  /*0c10*/  @!P1 IMAD.WIDE R4, R25, 0x4, R4 ;  /* 0x0000000419049825 */ /* 0x004fc800078e0204 */
[----:B-----5:R-:W-:Y:S02]  /*0c20*/  @!P1 IMAD.WIDE R2, R21, 0x4, R2 ;  /* 0x0000000415029825 */ /* 0x020fe400078e0202 */
[----:B------:R-:W2:Y:S04]  /*0c30*/  @!P1 LDG.E R4, desc[UR12][R4.64+0x4] ;  /* 0x0000040c04049981 */ /* 0x000ea8000c1e1900 */
[----:B------:R-:W2:Y:S01]  /*0c40*/  @!P1 LDG.E R2, desc[UR12][R2.64+0x4] ;  /* 0x0000040c02029981 */ /* 0x000ea2000c1e1900 */
[----:B------:R-:W-:Y:S01]  /*0c50*/  IADD3 R20, PT, PT, R20, 0x2, RZ ;  /* 0x0000000214147810 */ /* 0x000fe20007ffe0ff */
[----:B---3--:R-:W-:-:S04]  /*0c60*/  @!P0 FFMA R11, R8, R6, R11 ;  /* 0x00000006080b8223 */ /* 0x008fc8000000000b */
[----:B--2---:R-:W-:-:S07]  /*0c70*/  @!P1 FFMA R11, R2, R4, R11 ;  /* 0x00000004020b9223 */ /* 0x004fce000000000b */
.L_x_7:
[----:B------:R-:W-:Y:S05]  /*0c80*/  @!P2 BRA `(.L_x_5) ;  /* 0x000000000040a947 */ /* 0x000fea0003800000 */
[----:B------:R-:W2:Y:S01]  /*0c90*/  LDCU.64 UR14, c[0x0][0x3a0] ;  /* 0x00007400ff0e77ac */ /* 0x000ea20008000a00 */
[----:B------:R-:W-:Y:S02]  /*0ca0*/  IADD3 R7, PT, PT, R20, UR7, RZ ;  /* 0x0000000714077c10 */ /* 0x000fe4000fffe0ff */
[----:B--2---:R-:W-:-:S04]  /*0cb0*/  ISETP.GE.AND P0, PT, R17, UR14, PT ;  /* 0x0000000e11007c0c */ /* 0x004fc8000bf06270 */
[----:B------:R-:W-:-:S04]  /*0cc0*/  ISETP.GE.OR P0, PT, R7, UR15, P0 ;  /* 0x0000000f07007c0c */ /* 0x000fc80008706670 */
[----:B------:R-:W-:-:S04]  /*0cd0*/  ISETP.LT.OR P0, PT, R7, RZ, P0 ;  /* 0x000000ff0700720c */ /* 0x000fc80000701670 */
[----:B------:R-:W-:-:S13]  /*0ce0*/  ISETP.LT.OR P0, PT, R17, RZ, P0 ;  /* 0x000000ff1100720c */ /* 0x000fda0000701670 */
[----:B------:R-:W-:Y:S05]  /*0cf0*/  @P0 BRA `(.L_x_5) ;  /* 0x0000000000240947 */ /* 0x000fea0003800000 */
[----:B------:R-:W2:Y:S01]  /*0d00*/  LDC.64 R4, c[0x0][0x380] ;  /* 0x0000e000ff047b82 */ /* 0x000ea20000000a00 */
[----:B------:R-:W-:Y:S02]  /*0d10*/  IMAD R7, R18, UR15, R7 ;  /* 0x0000000f12077c24 */ /* 0x000fe4000f8e0207 */
[----:B------:R-:W-:-:S05]  /*0d20*/  IMAD R19, R19, R0, R20 ;  /* 0x0000000013137224 */ /* 0x000fca00078e0214 */
[----:B------:R-:W3:Y:S01]  /*0d30*/  LDC.64 R2, c[0x0][0x388] ;  /* 0x0000e200ff027b82 */ /* 0x000ee20000000a00 */
[----:B--2---:R-:W-:-:S06]  /*0d40*/  IMAD.WIDE R4, R7, 0x4, R4 ;  /* 0x0000000407047825 */ /* 0x004fcc00078e0204 */
[----:B------:R-:W2:Y:S01]  /*0d50*/  LDG.E R4, desc[UR12][R4.64] ;  /* 0x0000000c04047981 */ /* 0x000ea2000c1e1900 */
[----:B---3--:R-:W-:-:S06]  /*0d60*/  IMAD.WIDE R2, R19, 0x4, R2 ;  /* 0x0000000413027825 */ /* 0x008fcc00078e0202 */
[----:B------:R-:W2:Y:S02]  /*0d70*/  LDG.E R2, desc[UR12][R2.64] ;  /* 0x0000000c02027981 */ /* 0x000ea4000c1e1900 */
[----:B--2---:R-:W-:-:S07]  /*0d80*/  FFMA R11, R4, R2, R11 ;  /* 0x00000002040b7223 */ /* 0x004fce000000000b */
.L_x_5:
[----:B------:R-:W-:Y:S05]  /*0d90*/  @P5 BRA `(.L_x_8) ;  /* 0xfffffff4003c5947 */ /* 0x000fea000383ffff */
[----:B------:R-:W-:Y:S05]  /*0da0*/  @P4 BRA `(.L_x_9) ;  /* 0xfffffff4001c4947 */ /* 0x000fea000383ffff */
[----:B------:R-:W2:Y:S01]  /*0db0*/  LDC R5, c[0x0][0x3bc] ;  /* 0x0000ef00ff057b82 */ /* 0x000ea20000000800 */
[----:B------:R-:W3:Y:S07]  /*0dc0*/  LDCU UR6, c[0x0][0x3a8] ;  /* 0x00007500ff0677ac */ /* 0x000eee0008000800 */
[----:B------:R-:W4:Y:S08]  /*0dd0*/  LDC R7, c[0x0][0x3c0] ;  /* 0x0000f000ff077b82 */ /* 0x000f300000000800 */
[----:B------:R-:W5:Y:S01]  /*0de0*/  LDC.64 R2, c[0x0][0x390] ;  /* 0x0000e400ff027b82 */ /* 0x000f620000000a00 */
[----:B---3--:R-:W-:Y:S01]  /*0df0*/  IMAD R12, R12, UR6, R10 ;  /* 0x000000060c0c7c24 */ /* 0x008fe2000f8e020a */
[----:B------:R-:W-:-:S03]  /*0e00*/  IADD3 R10, PT, PT, R10, 0x400, RZ ;  /* 0x000004000a0a7810 */ /* 0x000fc60007ffe0ff */
[----:B--2---:R-:W-:Y:S01]  /*0e10*/  IMAD R12, R12, R5, UR10 ;  /* 0x0000000a0c0c7e24 */ /* 0x004fe2000f8e0205 */
[----:B------:R-:W-:-:S03]  /*0e20*/  ISETP.GE.AND P0, PT, R10, UR6, PT ;  /* 0x000000060a007c0c */ /* 0x000fc6000bf06270 */
[----:B----4-:R-:W-:-:S04]  /*0e30*/  IMAD R5, R12, R7, UR9 ;  /* 0x000000090c057e24 */ /* 0x010fc8000f8e0207 */
[----:B-----5:R-:W-:-:S05]  /*0e40*/  IMAD.WIDE R2, R5, 0x4, R2 ;  /* 0x0000000405027825 */ /* 0x020fca00078e0202 */
[----:B------:R2:W-:Y:S01]  /*0e50*/  STG.E desc[UR12][R2.64], R11 ;  /* 0x0000000b02007986 */ /* 0x0005e2000c10190c */
[----:B------:R-:W-:Y:S05]  /*0e60*/  @!P0 BRA `(.L_x_10) ;  /* 0xfffffff000e48947 */ /* 0x000fea000383ffff */
[----:B01----:R-:W-:Y:S05]  /*0e70*/  EXIT ;  /* 0x000000000000794d */ /* 0x003fea0003800000 */
.L_x_2:
[----:B------:R-:W-:Y:S01]  /*0e80*/  LOP3.LUT R8, RZ, R10, RZ, 0x33, !PT ;  /* 0x0000000aff087212 */ /* 0x000fe200078e33ff */
[----:B------:R-:W-:Y:S03]  /*0e90*/  BSSY.RECONVERGENT B0, `(.L_x_11) ;  /* 0x0000021000007945 */ /* 0x000fe60003800200 */
[----:B------:R-:W-:-:S04]  /*0ea0*/  IADD3 R8, PT, PT, R8, R3, RZ ;  /* 0x0000000308087210 */ /* 0x000fc80007ffe0ff */
[C---:B------:R-:W-:Y:S02]  /*0eb0*/  ISETP.GE.U32.AND P0, PT, R8.reuse, 0xc00, PT ;  /* 0x00000c000800780c */ /* 0x040fe40003f06070 */
[----:B------:R-:W-:-:S04]  /*0ec0*/  LEA.HI R9, R8, 0x1, RZ, 0x16 ;  /* 0x0000000108097811 */ /* 0x000fc800078fb0ff */
[----:B------:R-:W-:-:S07]  /*0ed0*/  LOP3.LUT P1, R20, R9, 0x3, RZ, 0xc0, !PT ;  /* 0x0000000309147812 */ /* 0x000fce000782c0ff */
[----:B------:R-:W-:Y:S06]  /*0ee0*/  @!P0 BRA `(.L_x_12) ;  /* 0x00000000006c8947 */ /* 0x000fec0003800000 */
[----:B------:R-:W0:Y:S01]  /*0ef0*/  LDC.64 R4, c[0x0][0x390] ;  /* 0x0000e400ff047b82 */ /* 0x000e220000000a00 */
[----:B------:R-:W-:Y:S02]  /*0f00*/  LOP3.LUT R9, R9, 0x7ffffc, RZ, 0xc0, !PT ;  /* 0x007ffffc09097812 */ /* 0x000fe400078ec0ff */
[----:B------:R-:W-:-:S07]  /*0f10*/  MOV R12, RZ ;  /* 0x000000ff000c7202 */ /* 0x000fce0000000f00 */
.L_x_13:
[----:B-1----:R-:W-:Y:S01]  /*0f20*/  IMAD R7, R3, UR6, R10 ;  /* 0x0000000603077c24 */ /* 0x002fe2000f8e020a */
[----:B------:R-:W-:Y:S02]  /*0f30*/  IADD3 R12, PT, PT, R12, 0x4, RZ ;  /* 0x000000040c0c7810 */ /* 0x000fe40007ffe0ff */
[----:B------:R-:W-:Y:S01]  /*0f40*/  IADD3 R10, PT, PT, R10, 0x1000, RZ ;  /* 0x000010000a0a7810 */ /* 0x000fe20007ffe0ff */
[C---:B------:R-:W-:Y:S01]  /*0f50*/  VIADD R11, R7.reuse, 0x400 ;  /* 0x00000400070b7836 */ /* 0x040fe20000000000 */
[C---:B------:R-:W-:Y:S02]  /*0f60*/  IADD3 R13, PT, PT, R7.reuse, 0x800, RZ ;  /* 0x00000800070d7810 */ /* 0x040fe40007ffe0ff */
[C---:B------:R-:W-:Y:S01]  /*0f70*/  IADD3 R15, PT, PT, R7.reuse, 0xc00, RZ ;  /* 0x00000c00070f7810 */ /* 0x040fe20007ffe0ff */
[-C--:B------:R-:W-:Y:S01]  /*0f80*/  IMAD R7, R7, R2.reuse, UR10 ;  /* 0x0000000a07077e24 */ /* 0x080fe2000f8e0202 */
[----:B------:R-:W-:Y:S01]  /*0f90*/  ISETP.NE.AND P0, PT, R12, R9, PT ;  /* 0x000000090c00720c */ /* 0x000fe20003f05270 */
[----:B------:R-:W-:-:S02]  /*0fa0*/  IMAD R11, R11, R2, UR10 ;  /* 0x0000000a0b0b7e24 */ /* 0x000fc4000f8e0202 */
[-C--:B------:R-:W-:Y:S02]  /*0fb0*/  IMAD R13, R13, R2.reuse, UR10 ;  /* 0x0000000a0d0d7e24 */ /* 0x080fe4000f8e0202 */
[----:B------:R-:W-:Y:S02]  /*0fc0*/  IMAD R15, R15, R2, UR10 ;  /* 0x0000000a0f0f7e24 */ /* 0x000fe4000f8e0202 */
[-C--:B------:R-:W-:Y:S02]  /*0fd0*/  IMAD R7, R7, R0.reuse, UR9 ;  /* 0x0000000907077e24 */ /* 0x080fe4000f8e0200 */
[-C--:B------:R-:W-:Y:S02]  /*0fe0*/  IMAD R11, R11, R0.reuse, UR9 ;  /* 0x000000090b0b7e24 */ /* 0x080fe4000f8e0200 */
[-C--:B------:R-:W-:Y:S02]  /*0ff0*/  IMAD R13, R13, R0.reuse, UR9 ;  /* 0x000000090d0d7e24 */ /* 0x080fe4000f8e0200 */
[----:B------:R-:W-:-:S02]  /*1000*/  IMAD R19, R15, R0, UR9 ;  /* 0x000000090f137e24 */ /* 0x000fc4000f8e0200 */
[----:B0-----:R-:W-:-:S04]  /*1010*/  IMAD.WIDE R6, R7, 0x4, R4 ;  /* 0x0000000407067825 */ /* 0x001fc800078e0204 */
[--C-:B------:R-:W-:Y:S01]  /*1020*/  IMAD.WIDE R14, R11, 0x4, R4.reuse ;  /* 0x000000040b0e7825 */ /* 0x100fe200078e0204 */
[----:B------:R1:W-:Y:S03]  /*1030*/  STG.E desc[UR12][R6.64], RZ ;  /* 0x000000ff06007986 */ /* 0x0003e6000c10190c */
[--C-:B------:R-:W-:Y:S01]  /*1040*/  IMAD.WIDE R16, R13, 0x4, R4.reuse ;  /* 0x000000040d107825 */ /* 0x100fe200078e0204 */
[----:B------:R1:W-:Y:S03]  /*1050*/  STG.E desc[UR12][R14.64], RZ ;  /* 0x000000ff0e007986 */ /* 0x0003e6000c10190c */
[----:B------:R-:W-:Y:S01]  /*1060*/  IMAD.WIDE R18, R19, 0x4, R4 ;  /* 0x0000000413127825 */ /* 0x000fe200078e0204 */
[----:B------:R1:W-:Y:S04]  /*1070*/  STG.E desc[UR12][R16.64], RZ ;  /* 0x000000ff10007986 */ /* 0x0003e8000c10190c */
[----:B------:R1:W-:Y:S01]  /*1080*/  STG.E desc[UR12][R18.64], RZ ;  /* 0x000000ff12007986 */ /* 0x0003e2000c10190c */
[----:B------:R-:W-:Y:S05]  /*1090*/  @P0 BRA `(.L_x_13) ;  /* 0xfffffffc00a00947 */ /* 0x000fea000383ffff */
.L_x_12:
[----:B------:R-:W-:Y:S05]  /*10a0*/  BSYNC.RECONVERGENT B0 ;  /* 0x0000000000007941 */ /* 0x000fea0003800200 */
.L_x_11:
[----:B------:R-:W-:Y:S05]  /*10b0*/  @!P1 EXIT ;  /* 0x000000000000994d */ /* 0x000fea0003800000 */
[----:B------:R-:W-:Y:S01]  /*10c0*/  ISETP.NE.AND P1, PT, R20, 0x1, PT ;  /* 0x000000011400780c */ /* 0x000fe20003f25270 */
[----:B------:R-:W-:Y:S01]  /*10d0*/  BSSY.RECONVERGENT B0, `(.L_x_14) ;  /* 0x000000f000007945 */ /* 0x000fe20003800200 */
[----:B------:R-:W-:-:S11]  /*10e0*/  LOP3.LUT P0, RZ, R8, 0x400, RZ, 0xc0, !PT ;  /* 0x0000040008ff7812 */ /* 0x000fd6000780c0ff */
[----:B------:R-:W-:Y:S05]  /*10f0*/  @!P1 BRA `(.L_x_15) ;  /* 0x0000000000309947 */ /* 0x000fea0003800000 */
[----:B-1----:R-:W0:Y:S01]  /*1100*/  LDC.64 R6, c[0x0][0x390] ;  /* 0x0000e400ff067b82 */ /* 0x002e220000000a00 */
[----:B------:R-:W-:Y:S01]  /*1110*/  IMAD R5, R3, UR6, R10 ;  /* 0x0000000603057c24 */ /* 0x000fe2000f8e020a */
[----:B------:R-:W-:-:S04]  /*1120*/  IADD3 R10, PT, PT, R10, 0x800, RZ ;  /* 0x000008000a0a7810 */ /* 0x000fc80007ffe0ff */
[C---:B------:R-:W-:Y:S01]  /*1130*/  IADD3 R9, PT, PT, R5.reuse, 0x400, RZ ;  /* 0x0000040005097810 */ /* 0x040fe20007ffe0ff */
[----:B------:R-:W-:-:S04]  /*1140*/  IMAD R5, R5, R2, UR10 ;  /* 0x0000000a05057e24 */ /* 0x000fc8000f8e0202 */
[----:B------:R-:W-:Y:S02]  /*1150*/  IMAD R9, R9, R2, UR10 ;  /* 0x0000000a09097e24 */ /* 0x000fe4000f8e0202 */
[-C--:B------:R-:W-:Y:S02]  /*1160*/  IMAD R5, R5, R0.reuse, UR9 ;  /* 0x0000000905057e24 */ /* 0x080fe4000f8e0200 */
[----:B------:R-:W-:Y:S02]  /*1170*/  IMAD R9, R9, R0, UR9 ;  /* 0x0000000909097e24 */ /* 0x000fe4000f8e0200 */
[----:B0-----:R-:W-:-:S04]  /*1180*/  IMAD.WIDE R4, R5, 0x4, R6 ;  /* 0x0000000405047825 */ /* 0x001fc800078e0206 */
[----:B------:R-:W-:Y:S01]  /*1190*/  IMAD.WIDE R6, R9, 0x4, R6 ;  /* 0x0000000409067825 */ /* 0x000fe200078e0206 */
[----:B------:R0:W-:Y:S04]  /*11a0*/  STG.E desc[UR12][R4.64], RZ ;  /* 0x000000ff04007986 */ /* 0x0001e8000c10190c */
[----:B------:R0:W-:Y:S02]  /*11b0*/  STG.E desc[UR12][R6.64], RZ ;  /* 0x000000ff06007986 */ /* 0x0001e4000c10190c */
.L_x_15:
[----:B------:R-:W-:Y:S05]  /*11c0*/  BSYNC.RECONVERGENT B0 ;  /* 0x0000000000007941 */ /* 0x000fea0003800200 */
.L_x_14:
[----:B------:R-:W-:Y:S05]  /*11d0*/  @P0 EXIT ;  /* 0x000000000000094d */ /* 0x000fea0003800000 */
[----:B0-----:R-:W0:Y:S01]  /*11e0*/  LDC.64 R4, c[0x0][0x390] ;  /* 0x0000e400ff047b82 */ /* 0x001e220000000a00 */
[----:B------:R-:W-:-:S04]  /*11f0*/  IMAD R3, R3, UR6, R10 ;  /* 0x0000000603037c24 */ /* 0x000fc8000f8e020a */
[----:B------:R-:W-:-:S04]  /*1200*/  IMAD R3, R3, R2, UR10 ;  /* 0x0000000a03037e24 */ /* 0x000fc8000f8e0202 */
[----:B------:R-:W-:-:S04]  /*1210*/  IMAD R3, R3, R0, UR9 ;  /* 0x0000000903037e24 */ /* 0x000fc8000f8e0200 */
[----:B0-----:R-:W-:-:S05]  /*1220*/  IMAD.WIDE R2, R3, 0x4, R4 ;  /* 0x0000000403027825 */ /* 0x001fca00078e0204 */
[----:B------:R-:W-:Y:S01]  /*1230*/  STG.E desc[UR12][R2.64], RZ ;  /* 0x000000ff02007986 */ /* 0x000fe2000c10190c */
[----:B------:R-:W-:Y:S05]  /*1240*/  EXIT ;  /* 0x000000000000794d */ /* 0x000fea0003800000 */
.L_x_1:
        /* <DEDUP_REMOVED lines=8> */
[----:B------:R-:W-:Y:S01]  /*12d0*/  HFMA2 R12, -RZ, RZ, 0, 0 ;  /* 0x00000000ff0c7431 */ /* 0x000fe200000001ff */
[----:B------:R-:W-:-:S07]  /*12e0*/  LOP3.LUT R9, R9, 0x7ffffc, RZ, 0xc0, !PT ;  /* 0x007ffffc09097812 */ /* 0x000fce00078ec0ff */
.L_x_18:
        /* <DEDUP_REMOVED lines=24> */
.L_x_17:
[----:B------:R-:W-:Y:S05]  /*1470*/  BSYNC.RECONVERGENT B0 ;  /* 0x0000000000007941 */ /* 0x000fea0003800200 */
.L_x_16:
[----:B------:R-:W-:Y:S05]  /*1480*/  @!P1 EXIT ;  /* 0x000000000000994d */ /* 0x000fea0003800000 */
[----:B------:R-:W-:Y:S01]  /*1490*/  ISETP.NE.AND P1, PT, R20, 0x1, PT ;  /* 0x000000011400780c */ /* 0x000fe20003f25270 */
[----:B------:R-:W-:Y:S01]  /*14a0*/  BSSY.RECONVERGENT B0, `(.L_x_19) ;  /* 0x000000f000007945 */ /* 0x000fe20003800200 */
[----:B------:R-:W-:-:S11]  /*14b0*/  LOP3.LUT P0, RZ, R8, 0x400, RZ, 0xc0, !PT ;  /* 0x0000040008ff7812 */ /* 0x000fd6000780c0ff */
[----:B------:R-:W-:Y:S05]  /*14c0*/  @!P1 BRA `(.L_x_20) ;  /* 0x0000000000309947 */ /* 0x000fea0003800000 */
[----:B------:R-:W0:Y:S01]  /*14d0*/  LDC.64 R4, c[0x0][0x390] ;  /* 0x0000e400ff047b82 */ /* 0x000e220000000a00 */
[----:B-1----:R-:W-:Y:S01]  /*14e0*/  IMAD R7, R3, UR6, R10 ;  /* 0x0000000603077c24 */ /* 0x002fe2000f8e020a */
        /* <DEDUP_REMOVED lines=10> */
.L_x_20:
[----:B------:R-:W-:Y:S05]  /*1590*/  BSYNC.RECONVERGENT B0 ;  /* 0x0000000000007941 */ /* 0x000fea0003800200 */
.L_x_19:
        /* <DEDUP_REMOVED lines=8> */
.L_x_0:
[----:B------:R-:W-:Y:S01]  /*1620*/  LOP3.LUT R6, RZ, R10, RZ, 0x33, !PT ;  /* 0x0000000aff067212 */ /* 0x000fe200078e33ff */
[----:B------:R-:W-:Y:S03]  /*1630*/  BSSY.RECONVERGENT B0, `(.L_x_21) ;  /* 0x0000036000007945 */ /* 0x000fe60003800200 */
[----:B------:R-:W-:-:S04]  /*1640*/  IADD3 R6, PT, PT, R6, R3, RZ ;  /* 0x0000000306067210 */ /* 0x000fc80007ffe0ff */
[C---:B------:R-:W-:Y:S02]  /*1650*/  ISETP.GE.U32.AND P0, PT, R6.reuse, 0x1c00, PT ;  /* 0x00001c000600780c */ /* 0x040fe40003f06070 */
[----:B------:R-:W-:-:S04]  /*1660*/  LEA.HI R7, R6, 0x1, RZ, 0x16 ;  /* 0x0000000106077811 */ /* 0x000fc800078fb0ff */
[----:B------:R-:W-:-:S04]  /*1670*/  LOP3.LUT R21, R7, 0x7, RZ, 0xc0, !PT ;  /* 0x0000000707157812 */ /* 0x000fc800078ec0ff */
[----:B------:R-:W-:-:S03]  /*1680*/  ISETP.NE.AND P1, PT, R21, RZ, PT ;  /* 0x000000ff1500720c */ /* 0x000fc60003f25270 */
[----:B------:R-:W-:Y:S10]  /*1690*/  @!P0 BRA `(.L_x_22) ;  /* 0x0000000000bc8947 */ /* 0x000ff40003800000 */
[----:B------:R-:W0:Y:S01]  /*16a0*/  LDC.64 R4, c[0x0][0x390] ;  /* 0x0000e400ff047b82 */ /* 0x000e220000000a00 */
[----:B------:R-:W-:Y:S02]  /*16b0*/  LOP3.LUT R11, R7, 0x7ffff8, RZ, 0xc0, !PT ;  /* 0x007ffff8070b7812 */ /* 0x000fe400078ec0ff */
[----:B------:R-:W-:-:S07]  /*16c0*/  MOV R20, RZ ;  /* 0x000000ff00147202 */ /* 0x000fce0000000f00 */
.L_x_23:
[----:B-1----:R-:W-:Y:S01]  /*16d0*/  IMAD R17, R3, UR6, R10 ;  /* 0x0000000603117c24 */ /* 0x002fe2000f8e020a */
[----:B------:R-:W-:Y:S02]  /*16e0*/  IADD3 R20, PT, PT, R20, 0x8, RZ ;  /* 0x0000000814147810 */ /* 0x000fe40007ffe0ff */
[----:B------:R-:W-:Y:S01]  /*16f0*/  IADD3 R10, PT, PT, R10, 0x2000, RZ ;  /* 0x000020000a0a7810 */ /* 0x000fe20007ffe0ff */
[C---:B------:R-:W-:Y:S01]  /*1700*/  IMAD R9, R17.reuse, R2, UR10 ;  /* 0x0000000a11097e24 */ /* 0x040fe2000f8e0202 */
[C---:B------:R-:W-:Y:S01]  /*1710*/  IADD3 R15, PT, PT, R17.reuse, 0x800, RZ ;  /* 0x00000800110f7810 */ /* 0x040fe20007ffe0ff */
[C---:B------:R-:W-:Y:S01]  /*1720*/  VIADD R23, R17.reuse, 0x1400 ;  /* 0x0000140011177836 */ /* 0x040fe20000000000 */
[----:B------:R-:W-:Y:S01]  /*1730*/  IADD3 R13, PT, PT, R17, 0x400, RZ ;  /* 0x00000400110d7810 */ /* 0x000fe20007ffe0ff */
[----:B------:R-:W-:Y:S01]  /*1740*/  IMAD R9, R9, R0, UR9 ;  /* 0x0000000909097e24 */ /* 0x000fe2000f8e0200 */
[----:B------:R-:W-:Y:S01]  /*1750*/  IADD3 R27, PT, PT, R17, 0xc00, RZ ;  /* 0x00000c00111b7810 */ /* 0x000fe20007ffe0ff */
[-C--:B------:R-:W-:Y:S01]  /*1760*/  IMAD R19, R15, R2.reuse, UR10 ;  /* 0x0000000a0f137e24 */ /* 0x080fe2000f8e0202 */
[----:B------:R-:W-:Y:S01]  /*1770*/  IADD3 R25, PT, PT, R17, 0x1800, RZ ;  /* 0x0000180011197810 */ /* 0x000fe20007ffe0ff */
[----:B------:R-:W-:Y:S01]  /*1780*/  IMAD R13, R13, R2, UR10 ;  /* 0x0000000a0d0d7e24 */ /* 0x000fe2000f8e0202 */
[----:B------:R-:W-:Y:S01]  /*1790*/  ISETP.NE.AND P0, PT, R20, R11, PT ;  /* 0x0000000b1400720c */ /* 0x000fe20003f05270 */
[----:B------:R-:W-:-:S02]  /*17a0*/  IMAD R19, R19, R0, UR9 ;  /* 0x0000000913137e24 */ /* 0x000fc4000f8e0200 */
[----:B------:R-:W-:Y:S02]  /*17b0*/  IMAD R15, R13, R0, UR9 ;  /* 0x000000090d0f7e24 */ /* 0x000fe4000f8e0200 */
[----:B0-----:R-:W-:-:S04]  /*17c0*/  IMAD.WIDE R12, R9, 0x4, R4 ;  /* 0x00000004090c7825 */ /* 0x001fc800078e0204 */
[--C-:B------:R-:W-:Y:S01]  /*17d0*/  IMAD.WIDE R8, R19, 0x4, R4.reuse ;  /* 0x0000000413087825 */ /* 0x100fe200078e0204 */
[C---:B------:R-:W-:Y:S01]  /*17e0*/  IADD3 R19, PT, PT, R17.reuse, 0x1000, RZ ;  /* 0x0000100011137810 */ /* 0x040fe20007ffe0ff */
[----:B------:R0:W-:Y:S01]  /*17f0*/  STG.E desc[UR12][R12.64], RZ ;  /* 0x000000ff0c007986 */ /* 0x0001e2000c10190c */
[----:B------:R-:W-:Y:S01]  /*1800*/  IADD3 R17, PT, PT, R17, 0x1c00, RZ ;  /* 0x00001c0011117810 */ /* 0x000fe20007ffe0ff */
[----:B------:R-:W-:-:S04]  /*1810*/  IMAD.WIDE R14, R15, 0x4, R4 ;  /* 0x000000040f0e7825 */ /* 0x000fc800078e0204 */
[-C--:B------:R-:W-:Y:S01]  /*1820*/  IMAD R29, R27, R2.reuse, UR10 ;  /* 0x0000000a1b1d7e24 */ /* 0x080fe2000f8e0202 */
[----:B------:R1:W-:Y:S01]  /*1830*/  STG.E desc[UR12][R14.64], RZ ;  /* 0x000000ff0e007986 */ /* 0x0003e2000c10190c */
[-C--:B------:R-:W-:Y:S02]  /*1840*/  IMAD R19, R19, R2.reuse, UR10 ;  /* 0x0000000a13137e24 */ /* 0x080fe4000f8e0202 */
[-C--:B------:R-:W-:Y:S01]  /*1850*/  IMAD R23, R23, R2.reuse, UR10 ;  /* 0x0000000a17177e24 */ /* 0x080fe2000f8e0202 */
[----:B------:R2:W-:Y:S01]  /*1860*/  STG.E desc[UR12][R8.64], RZ ;  /* 0x000000ff08007986 */ /* 0x0005e2000c10190c */
[-C--:B------:R-:W-:Y:S02]  /*1870*/  IMAD R25, R25, R2.reuse, UR10 ;  /* 0x0000000a19197e24 */ /* 0x080fe4000f8e0202 */
[----:B------:R-:W-:Y:S02]  /*1880*/  IMAD R27, R17, R2, UR10 ;  /* 0x0000000a111b7e24 */ /* 0x000fe4000f8e0202 */
[----:B------:R-:W-:-:S02]  /*1890*/  IMAD R29, R29, R0, UR9 ;  /* 0x000000091d1d7e24 */ /* 0x000fc4000f8e0200 */
[-C--:B0-----:R-:W-:Y:S02]  /*18a0*/  IMAD R13, R19, R0.reuse, UR9 ;  /* 0x00000009130d7e24 */ /* 0x081fe4000f8e0200 */
[-C--:B-1----:R-:W-:Y:S02]  /*18b0*/  IMAD R15, R23, R0.reuse, UR9 ;  /* 0x00000009170f7e24 */ /* 0x082fe4000f8e0200 */
[-C--:B------:R-:W-:Y:S02]  /*18c0*/  IMAD R17, R25, R0.reuse, UR9 ;  /* 0x0000000919117e24 */ /* 0x080fe4000f8e0200 */
[----:B------:R-:W-:Y:S02]  /*18d0*/  IMAD R19, R27, R0, UR9 ;  /* 0x000000091b137e24 */ /* 0x000fe4000f8e0200 */
[----:B--2---:R-:W-:-:S04]  /*18e0*/  IMAD.WIDE R8, R29, 0x4, R4 ;  /* 0x000000041d087825 */ /* 0x004fc800078e0204 */
[--C-:B------:R-:W-:Y:S01]  /*18f0*/  IMAD.WIDE R12, R13, 0x4, R4.reuse ;  /* 0x000000040d0c7825 */ /* 0x100fe200078e0204 */
[----:B------:R1:W-:Y:S03]  /*1900*/  STG.E desc[UR12][R8.64], RZ ;  /* 0x000000ff08007986 */ /* 0x0003e6000c10190c */
        /* <DEDUP_REMOVED lines=8> */
.L_x_22:
[----:B------:R-:W-:Y:S05]  /*1990*/  BSYNC.RECONVERGENT B0 ;  /* 0x0000000000007941 */ /* 0x000fea0003800200 */
.L_x_21:
[----:B------:R-:W-:Y:S05]  /*19a0*/  @!P1 EXIT ;  /* 0x000000000000994d */ /* 0x000fea0003800000 */
[----:B------:R-:W-:Y:S01]  /*19b0*/  ISETP.GE.U32.AND P0, PT, R21, 0x4, PT ;  /* 0x000000041500780c */ /* 0x000fe20003f06070 */
[----:B------:R-:W-:Y:S01]  /*19c0*/  BSSY.RECONVERGENT B0, `(.L_x_24) ;  /* 0x0000019000007945 */ /* 0x000fe20003800200 */
[----:B-1----:R-:W-:-:S11]  /*19d0*/  LOP3.LUT P1, R16, R7, 0x3, RZ, 0xc0, !PT ;  /* 0x0000000307107812 */ /* 0x002fd6000782c0ff */
[----:B------:R-:W-:Y:S05]  /*19e0*/  @!P0 BRA `(.L_x_25) ;  /* 0x0000000000588947 */ /* 0x000fea0003800000 */
[----:B------:R-:W0:Y:S01]  /*19f0*/  LDC.64 R4, c[0x0][0x390] ;  /* 0x0000e400ff047b82 */ /* 0x000e220000000a00 */
[----:B------:R-:W-:Y:S01]  /*1a00*/  IMAD R11, R3, UR6, R10 ;  /* 0x00000006030b7c24 */ /* 0x000fe2000f8e020a */
[----:B------:R-:W-:-:S04]  /*1a10*/  IADD3 R10, PT, PT, R10, 0x1000, RZ ;  /* 0x000010000a0a7810 */ /* 0x000fc80007ffe0ff */
[C---:B------:R-:W-:Y:S02]  /*1a20*/  IADD3 R13, PT, PT, R11.reuse, 0x400, RZ ;  /* 0x000004000b0d7810 */ /* 0x040fe40007ffe0ff */
[C---:B------:R-:W-:Y:S02]  /*1a30*/  IADD3 R7, PT, PT, R11.reuse, 0x800, RZ ;  /* 0x000008000b077810 */ /* 0x040fe40007ffe0ff */
[C---:B------:R-:W-:Y:S01]  /*1a40*/  IADD3 R9, PT, PT, R11.reuse, 0xc00, RZ ;  /* 0x00000c000b097810 */ /* 0x040fe20007ffe0ff */
[-C--:B------:R-:W-:Y:S02]  /*1a50*/  IMAD R11, R11, R2.reuse, UR10 ;  /* 0x0000000a0b0b7e24 */ /* 0x080fe4000f8e0202 */
[-C--:B------:R-:W-:Y:S02]  /*1a60*/  IMAD R15, R13, R2.reuse, UR10 ;  /* 0x0000000a0d0f7e24 */ /* 0x080fe4000f8e0202 */
[-C--:B------:R-:W-:Y:S02]  /*1a70*/  IMAD R7, R7, R2.reuse, UR10 ;  /* 0x0000000a07077e24 */ /* 0x080fe4000f8e0202 */
[----:B------:R-:W-:-:S02]  /*1a80*/  IMAD R9, R9, R2, UR10 ;  /* 0x0000000a09097e24 */ /* 0x000fc4000f8e0202 */
[-C--:B------:R-:W-:Y:S02]  /*1a90*/  IMAD R13, R11, R0.reuse, UR9 ;  /* 0x000000090b0d7e24 */ /* 0x080fe4000f8e0200 */
[-C--:B------:R-:W-:Y:S02]  /*1aa0*/  IMAD R15, R15, R0.reuse, UR9 ;  /* 0x000000090f0f7e24 */ /* 0x080fe4000f8e0200 */
[-C--:B------:R-:W-:Y:S02]  /*1ab0*/  IMAD R7, R7, R0.reuse, UR9 ;  /* 0x0000000907077e24 */ /* 0x080fe4000f8e0200 */
[----:B------:R-:W-:Y:S02]  /*1ac0*/  IMAD R11, R9, R0, UR9 ;  /* 0x00000009090b7e24 */ /* 0x000fe4000f8e0200 */
[----:B0-----:R-:W-:-:S04]  /*1ad0*/  IMAD.WIDE R12, R13, 0x4, R4 ;  /* 0x000000040d0c7825 */ /* 0x001fc800078e0204 */
[--C-:B------:R-:W-:Y:S01]  /*1ae0*/  IMAD.WIDE R14, R15, 0x4, R4.reuse ;  /* 0x000000040f0e7825 */ /* 0x100fe200078e0204 */
[----:B------:R0:W-:Y:S03]  /*1af0*/  STG.E desc[UR12][R12.64], RZ ;  /* 0x000000ff0c007986 */ /* 0x0001e6000c10190c */
[--C-:B------:R-:W-:Y:S01]  /*1b00*/  IMAD.WIDE R8, R7, 0x4, R4.reuse ;  /* 0x0000000407087825 */ /* 0x100fe200078e0204 */
[----:B------:R0:W-:Y:S03]  /*1b10*/  STG.E desc[UR12][R14.64], RZ ;  /* 0x000000ff0e007986 */ /* 0x0001e6000c10190c */
[----:B------:R-:W-:Y:S01]  /*1b20*/  IMAD.WIDE R4, R11, 0x4, R4 ;  /* 0x000000040b047825 */ /* 0x000fe200078e0204 */
[----:B------:R0:W-:Y:S04]  /*1b30*/  STG.E desc[UR12][R8.64], RZ ;  /* 0x000000ff08007986 */ /* 0x0001e8000c10190c */
[----:B------:R0:W-:Y:S02]  /*1b40*/  STG.E desc[UR12][R4.64], RZ ;  /* 0x000000ff04007986 */ /* 0x0001e4000c10190c */
.L_x_25:
[----:B------:R-:W-:Y:S05]  /*1b50*/  BSYNC.RECONVERGENT B0 ;  /* 0x0000000000007941 */ /* 0x000fea0003800200 */
.L_x_24:
[----:B------:R-:W-:Y:S05]  /*1b60*/  @!P1 EXIT ;  /* 0x000000000000994d */ /* 0x000fea0003800000 */
[----:B------:R-:W-:Y:S01]  /*1b70*/  ISETP.NE.AND P1, PT, R16, 0x1, PT ;  /* 0x000000011000780c */ /* 0x000fe20003f25270 */
[----:B------:R-:W-:Y:S01]  /*1b80*/  BSSY.RECONVERGENT B0, `(.L_x_26) ;  /* 0x000000f000007945 */ /* 0x000fe20003800200 */
[----:B------:R-:W-:-:S11]  /*1b90*/  LOP3.LUT P0, RZ, R6, 0x400, RZ, 0xc0, !PT ;  /* 0x0000040006ff7812 */ /* 0x000fd6000780c0ff */
[----:B------:R-:W-:Y:S05]  /*1ba0*/  @!P1 BRA `(.L_x_27) ;  /* 0x0000000000309947 */ /* 0x000fea0003800000 */
[----:B0-----:R-:W0:Y:S01]  /*1bb0*/  LDC.64 R4, c[0x0][0x390] ;  /* 0x0000e400ff047b82 */ /* 0x001e220000000a00 */
        /* <DEDUP_REMOVED lines=11> */
.L_x_27:
[----:B------:R-:W-:Y:S05]  /*1c70*/  BSYNC.RECONVERGENT B0 ;  /* 0x0000000000007941 */ /* 0x000fea0003800200 */
.L_x_26:
[----:B------:R-:W-:Y:S05]  /*1c80*/  @P0 EXIT ;  /* 0x000000000000094d */ /* 0x000fea0003800000 */
[----:B01----:R-:W0:Y:S01]  /*1c90*/  LDC.64 R4, c[0x0][0x390] ;  /* 0x0000e400ff047b82 */ /* 0x003e220000000a00 */
[----:B------:R-:W-:-:S04]  /*1ca0*/  IMAD R3, R3, UR6, R10 ;  /* 0x0000000603037c24 */ /* 0x000fc8000f8e020a */
[----:B------:R-:W-:-:S04]  /*1cb0*/  IMAD R3, R3, R2, UR10 ;  /* 0x0000000a03037e24 */ /* 0x000fc8000f8e0202 */
[----:B------:R-:W-:-:S04]  /*1cc0*/  IMAD R3, R3, R0, UR9 ;  /* 0x0000000903037e24 */ /* 0x000fc8000f8e0200 */
[----:B0-----:R-:W-:-:S05]  /*1cd0*/  IMAD.WIDE R2, R3, 0x4, R4 ;  /* 0x0000000403027825 */ /* 0x001fca00078e0204 */
[----:B------:R-:W-:Y:S01]  /*1ce0*/  STG.E desc[UR12][R2.64], RZ ;  /* 0x000000ff02007986 */ /* 0x000fe2000c10190c */
[----:B------:R-:W-:Y:S05]  /*1cf0*/  EXIT ;  /* 0x000000000000794d */ /* 0x000fea0003800000 */
.L_x_28:
[----:B------:R-:W-:-:S00]  /*1d00*/  BRA `(.L_x_28) ;  /* 0xfffffffc00fc7947 */ /* 0x000fc0000383ffff */
[----:B------:R-:W-:-:S00]  /*1d10*/  NOP ;  /* 0x0000000000007918 */ /* 0x000fc00000000000 */
        /* <DEDUP_REMOVED lines=14> */
.L_x_29:


//--------------------- .nv.shared.reserved.0     --------------------------
	.section	.nv.shared.reserved.0,"aw",@nobits
	.weak		__nv_reservedSMEM_offset_0_alias
	.size		__nv_reservedSMEM_offset_0_alias, 0, 64
	.other		__nv_reservedSMEM_offset_0_alias,@"STO_CUDA_RESERVED_SHARED STV_DEFAULT"
__nv_reservedSMEM_offset_0_alias:
	.zero		0
	.zero		64


//--------------------- .nv.constant0._Z10naive_convPfS_S_iiiiiiiiiii --------------------------
	.section	.nv.constant0._Z10naive_convPfS_S_iiiiiiiiiii,"a",@progbits
	.sectionflags	@""
	.align	4
.nv.constant0._Z10naive_convPfS_S_iiiiiiiiiii:
	.zero		964


//--------------------- SYMBOLS --------------------------

	.type		.nv.reservedSmem.offset0,@object
	.size		.nv.reservedSmem.offset0,0x4
